//
// Generated by NVIDIA NVVM Compiler
//
// Compiler Build ID: CL-36424714
// Cuda compilation tools, release 13.0, V13.0.88
// Based on NVVM 20.0.0
//

.version 9.0
.target sm_100
.address_size 64

	// .globl	_Z6kernelP6float2
.global .align 8 .b8 A[288];
.global .align 8 .b8 c[48];
.global .align 8 .b8 s[48];

.visible .entry _Z6kernelP6float2(
	.param .u64 .ptr .align 1 _Z6kernelP6float2_param_0
)
{
	.local .align 16 .b8 	__local_depot0[288];
	.reg .b64 	%SP;
	.reg .b64 	%SPL;
	.reg .pred 	%p<14>;
	.reg .b16 	%rs<7>;
	.reg .b32 	%r<36>;
	.reg .b32 	%f<2092>;
	.reg .b64 	%rd<23>;
	.reg .b64 	%fd<7>;

	mov.u64 	%SPL, __local_depot0;
	add.u64 	%rd1, %SPL, 0;
	mov.u32 	%r5, %ctaid.y;
	mov.u32 	%r6, %ntid.y;
	mov.u32 	%r7, %tid.y;
	mad.lo.s32 	%r1, %r5, %r6, %r7;
	mov.u32 	%r8, %ctaid.x;
	mov.u32 	%r9, %ntid.x;
	mov.u32 	%r10, %tid.x;
	mad.lo.s32 	%r2, %r8, %r9, %r10;
	max.u32 	%r11, %r1, %r2;
	setp.gt.u32 	%p1, %r11, 9999;
	@%p1 bra 	$L__BB0_13;
	add.s64 	%rd22, %rd1, 32;
	mov.b64 	%rd21, -1;
$L__BB0_2:
	mov.b32 	%r12, 0;
	st.local.v2.u32 	[%rd22], {%r12, %r12};
	add.s64 	%rd22, %rd22, 8;
	add.s64 	%rd21, %rd21, 1;
	setp.lt.u64 	%p2, %rd21, 31;
	@%p2 bra 	$L__BB0_2;
	add.s32 	%r14, %r2, -4999;
	cvt.rn.f32.s32 	%f573, %r14;
	cvt.f64.f32 	%fd1, %f573;
	mul.f64 	%fd2, %fd1, 0d4059000000000000;
	div.rn.f64 	%fd3, %fd2, 0d40B3880000000000;
	cvt.rn.f32.f64 	%f574, %fd3;
	add.s32 	%r15, %r1, -4999;
	cvt.rn.f32.s32 	%f575, %r15;
	cvt.f64.f32 	%fd4, %f575;
	mul.f64 	%fd5, %fd4, 0d4059000000000000;
	div.rn.f64 	%fd6, %fd5, 0d40B3880000000000;
	cvt.rn.f32.f64 	%f1982, %fd6;
	mov.b32 	%r16, 1065353216;
	st.local.u32 	[%rd1+48], %r16;
	st.local.u32 	[%rd1+104], %r16;
	st.local.u32 	[%rd1+160], %r16;
	st.local.u32 	[%rd1+216], %r16;
	st.local.u32 	[%rd1+272], %r16;
	mov.f32 	%f1949, 0f3F800000;
	mov.f32 	%f1940, 0f00000000;
	mov.f32 	%f1983, 0fBF800000;
	st.local.v4.f32 	[%rd1+16], {%f1983, %f1940, %f1940, %f1949};
	neg.f32 	%f1907, %f574;
	st.local.v4.f32 	[%rd1], {%f1907, %f1983, %f1940, %f1949};
	st.local.v2.f32 	[%rd1+40], {%f1983, %f1982};
	mov.b32 	%r35, -50;
	mov.f32 	%f1941, %f1940;
	mov.f32 	%f1942, %f1940;
	mov.f32 	%f1943, %f1940;
	mov.f32 	%f1944, %f1940;
	mov.f32 	%f1945, %f1940;
	mov.f32 	%f1946, %f1940;
	mov.f32 	%f1947, %f1940;
	mov.f32 	%f1948, %f1940;
	mov.f32 	%f1950, %f1940;
	mov.f32 	%f1951, %f1940;
	mov.f32 	%f1952, %f1940;
	mov.f32 	%f1953, %f1940;
	mov.f32 	%f1954, %f1940;
	mov.f32 	%f1955, %f1940;
	mov.f32 	%f1956, %f1940;
	mov.f32 	%f1957, %f1940;
	mov.f32 	%f1958, %f1940;
	mov.f32 	%f1959, %f1949;
	mov.f32 	%f1960, %f1940;
	mov.f32 	%f1961, %f1940;
	mov.f32 	%f1962, %f1940;
	mov.f32 	%f1963, %f1940;
	mov.f32 	%f1964, %f1940;
	mov.f32 	%f1965, %f1940;
	mov.f32 	%f1966, %f1940;
	mov.f32 	%f1967, %f1940;
	mov.f32 	%f1968, %f1940;
	mov.f32 	%f1969, %f1949;
	mov.f32 	%f1970, %f1940;
	mov.f32 	%f1971, %f1940;
	mov.f32 	%f1972, %f1940;
	mov.f32 	%f1973, %f1940;
	mov.f32 	%f1974, %f1940;
	mov.f32 	%f1975, %f1940;
	mov.f32 	%f1976, %f1940;
	mov.f32 	%f1977, %f1940;
	mov.f32 	%f1978, %f1940;
	mov.f32 	%f1979, %f1949;
	mov.f32 	%f1980, %f1940;
	mov.f32 	%f1981, %f1940;
	mov.f32 	%f1984, %f1940;
	mov.f32 	%f1985, %f1940;
	mov.f32 	%f1986, %f1940;
	mov.f32 	%f1987, %f1940;
	mov.f32 	%f1988, %f1940;
	mov.f32 	%f1989, %f1940;
	mov.f32 	%f1990, %f1949;
	mov.f32 	%f1991, %f1940;
	mov.f32 	%f1992, %f1940;
	mov.f32 	%f1993, %f1940;
	mov.f32 	%f1994, %f1940;
	mov.f32 	%f1995, %f1983;
	mov.f32 	%f1996, %f1949;
	mov.f32 	%f1997, %f1940;
	mov.f32 	%f1998, %f1940;
	mov.f32 	%f1999, %f1949;
	mov.f32 	%f1896, %f1940;
	mov.f32 	%f1897, %f1940;
	mov.f32 	%f1898, %f1940;
	mov.f32 	%f1899, %f1940;
	mov.f32 	%f1900, %f1940;
	mov.f32 	%f1901, %f1940;
	mov.f32 	%f1902, %f1940;
	mov.f32 	%f1903, %f1940;
	mov.f32 	%f1904, %f1940;
	mov.f32 	%f1905, %f1940;
	mov.f32 	%f1906, %f1983;
$L__BB0_4:
	cvt.u16.u32 	%rs1, %r35;
	mad.lo.s16 	%rs2, %rs1, 205, 10250;
	shr.u16 	%rs3, %rs2, 11;
	cvt.u64.u16 	%rd10, %rs3;
	sub.s64 	%rd11, 5, %rd10;
	and.b64  	%rd12, %rd11, 4294967295;
	mad.lo.s64 	%rd13, %rd12, 48, %rd1;
	shl.b64 	%rd14, %rd11, 3;
	and.b64  	%rd15, %rd14, 34359738360;
	add.s64 	%rd16, %rd13, %rd15;
	ld.local.v2.f32 	{%f95, %f96}, [%rd16];
	sub.f32 	%f1939, %f1907, %f95;
	sub.f32 	%f1938, %f1906, %f96;
	sub.f32 	%f1937, %f1905, %f95;
	sub.f32 	%f1936, %f1904, %f96;
	sub.f32 	%f1935, %f1903, %f95;
	sub.f32 	%f1934, %f1902, %f96;
	st.local.v2.f32 	[%rd1+112], {%f1935, %f1934};
	sub.f32 	%f1933, %f1901, %f95;
	sub.f32 	%f1932, %f1900, %f96;
	st.local.v2.f32 	[%rd1+168], {%f1933, %f1932};
	sub.f32 	%f1931, %f1899, %f95;
	sub.f32 	%f1930, %f1898, %f96;
	st.local.v2.f32 	[%rd1+224], {%f1931, %f1930};
	sub.f32 	%f1929, %f1897, %f95;
	sub.f32 	%f1928, %f1896, %f96;
	st.local.v2.f32 	[%rd1+280], {%f1929, %f1928};
	and.b16  	%rs4, %rs1, 255;
	setp.gt.u16 	%p3, %rs4, 9;
	@%p3 bra 	$L__BB0_14;
$L__BB0_5:
	cvt.u16.u32 	%rs5, %r35;
	and.b16  	%rs6, %rs5, 255;
	setp.lt.u16 	%p8, %rs6, 10;
	@%p8 bra 	$L__BB0_11;
	mul.f32 	%f1236, %f2007, %f1938;
	fma.rn.f32 	%f1237, %f2008, %f1939, %f1236;
	mul.f32 	%f1238, %f2008, %f1938;
	mul.f32 	%f1239, %f2007, %f1939;
	sub.f32 	%f1240, %f1238, %f1239;
	mul.f32 	%f1241, %f2018, %f1996;
	fma.rn.f32 	%f1242, %f2019, %f1997, %f1241;
	mul.f32 	%f1243, %f2019, %f1996;
	mul.f32 	%f1244, %f2018, %f1997;
	sub.f32 	%f1245, %f1243, %f1244;
	add.f32 	%f341, %f1237, %f1242;
	add.f32 	%f342, %f1240, %f1245;
	mul.f32 	%f1246, %f2008, %f1997;
	mul.f32 	%f1247, %f2007, %f1996;
	sub.f32 	%f1248, %f1246, %f1247;
	mul.f32 	%f1249, %f2008, %f1996;
	fma.rn.f32 	%f1250, %f2007, %f1997, %f1249;
	mul.f32 	%f1251, %f2019, %f1939;
	mul.f32 	%f1252, %f2018, %f1938;
	sub.f32 	%f1253, %f1251, %f1252;
	mul.f32 	%f1254, %f2019, %f1938;
	fma.rn.f32 	%f1255, %f2018, %f1939, %f1254;
	sub.f32 	%f1997, %f1248, %f1253;
	sub.f32 	%f1996, %f1250, %f1255;
	st.local.v4.f32 	[%rd1], {%f341, %f342, %f1997, %f1996};
	mul.f32 	%f1256, %f2007, %f1998;
	fma.rn.f32 	%f1257, %f2008, %f1999, %f1256;
	mul.f32 	%f1258, %f2008, %f1998;
	mul.f32 	%f1259, %f2007, %f1999;
	sub.f32 	%f1260, %f1258, %f1259;
	mul.f32 	%f1261, %f2018, %f1936;
	fma.rn.f32 	%f1262, %f2019, %f1937, %f1261;
	mul.f32 	%f1263, %f2019, %f1936;
	mul.f32 	%f1264, %f2018, %f1937;
	sub.f32 	%f1265, %f1263, %f1264;
	add.f32 	%f345, %f1257, %f1262;
	add.f32 	%f346, %f1260, %f1265;
	mul.f32 	%f1266, %f2008, %f1937;
	mul.f32 	%f1267, %f2007, %f1936;
	sub.f32 	%f1268, %f1266, %f1267;
	mul.f32 	%f1269, %f2008, %f1936;
	fma.rn.f32 	%f1270, %f2007, %f1937, %f1269;
	mul.f32 	%f1271, %f2019, %f1999;
	mul.f32 	%f1272, %f2018, %f1998;
	sub.f32 	%f1273, %f1271, %f1272;
	mul.f32 	%f1274, %f2019, %f1998;
	fma.rn.f32 	%f1275, %f2018, %f1999, %f1274;
	sub.f32 	%f1937, %f1268, %f1273;
	sub.f32 	%f1936, %f1270, %f1275;
	st.local.v4.f32 	[%rd1+48], {%f345, %f346, %f1937, %f1936};
	mul.f32 	%f1276, %f2007, %f1976;
	fma.rn.f32 	%f1277, %f2008, %f1977, %f1276;
	mul.f32 	%f1278, %f2008, %f1976;
	mul.f32 	%f1279, %f2007, %f1977;
	sub.f32 	%f1280, %f1278, %f1279;
	mul.f32 	%f1281, %f2018, %f1978;
	fma.rn.f32 	%f1282, %f2019, %f1979, %f1281;
	mul.f32 	%f1283, %f2019, %f1978;
	mul.f32 	%f1284, %f2018, %f1979;
	sub.f32 	%f1285, %f1283, %f1284;
	add.f32 	%f349, %f1277, %f1282;
	add.f32 	%f350, %f1280, %f1285;
	mul.f32 	%f1286, %f2008, %f1979;
	mul.f32 	%f1287, %f2007, %f1978;
	sub.f32 	%f1288, %f1286, %f1287;
	mul.f32 	%f1289, %f2008, %f1978;
	fma.rn.f32 	%f1290, %f2007, %f1979, %f1289;
	mul.f32 	%f1291, %f2019, %f1977;
	mul.f32 	%f1292, %f2018, %f1976;
	sub.f32 	%f1293, %f1291, %f1292;
	mul.f32 	%f1294, %f2019, %f1976;
	fma.rn.f32 	%f1295, %f2018, %f1977, %f1294;
	sub.f32 	%f1979, %f1288, %f1293;
	sub.f32 	%f1978, %f1290, %f1295;
	st.local.v4.f32 	[%rd1+96], {%f349, %f350, %f1979, %f1978};
	mul.f32 	%f1296, %f2007, %f1966;
	fma.rn.f32 	%f1297, %f2008, %f1967, %f1296;
	mul.f32 	%f1298, %f2008, %f1966;
	mul.f32 	%f1299, %f2007, %f1967;
	sub.f32 	%f1300, %f1298, %f1299;
	mul.f32 	%f1301, %f2018, %f1964;
	fma.rn.f32 	%f1302, %f2019, %f1965, %f1301;
	mul.f32 	%f1303, %f2019, %f1964;
	mul.f32 	%f1304, %f2018, %f1965;
	sub.f32 	%f1305, %f1303, %f1304;
	add.f32 	%f353, %f1297, %f1302;
	add.f32 	%f354, %f1300, %f1305;
	mul.f32 	%f1306, %f2008, %f1965;
	mul.f32 	%f1307, %f2007, %f1964;
	sub.f32 	%f1308, %f1306, %f1307;
	mul.f32 	%f1309, %f2008, %f1964;
	fma.rn.f32 	%f1310, %f2007, %f1965, %f1309;
	mul.f32 	%f1311, %f2019, %f1967;
	mul.f32 	%f1312, %f2018, %f1966;
	sub.f32 	%f1313, %f1311, %f1312;
	mul.f32 	%f1314, %f2019, %f1966;
	fma.rn.f32 	%f1315, %f2018, %f1967, %f1314;
	sub.f32 	%f1965, %f1308, %f1313;
	sub.f32 	%f1964, %f1310, %f1315;
	st.local.v4.f32 	[%rd1+144], {%f353, %f354, %f1965, %f1964};
	mul.f32 	%f1316, %f2007, %f1956;
	fma.rn.f32 	%f1317, %f2008, %f1957, %f1316;
	mul.f32 	%f1318, %f2008, %f1956;
	mul.f32 	%f1319, %f2007, %f1957;
	sub.f32 	%f1320, %f1318, %f1319;
	mul.f32 	%f1321, %f2018, %f1954;
	fma.rn.f32 	%f1322, %f2019, %f1955, %f1321;
	mul.f32 	%f1323, %f2019, %f1954;
	mul.f32 	%f1324, %f2018, %f1955;
	sub.f32 	%f1325, %f1323, %f1324;
	add.f32 	%f357, %f1317, %f1322;
	add.f32 	%f358, %f1320, %f1325;
	mul.f32 	%f1326, %f2008, %f1955;
	mul.f32 	%f1327, %f2007, %f1954;
	sub.f32 	%f1328, %f1326, %f1327;
	mul.f32 	%f1329, %f2008, %f1954;
	fma.rn.f32 	%f1330, %f2007, %f1955, %f1329;
	mul.f32 	%f1331, %f2019, %f1957;
	mul.f32 	%f1332, %f2018, %f1956;
	sub.f32 	%f1333, %f1331, %f1332;
	mul.f32 	%f1334, %f2019, %f1956;
	fma.rn.f32 	%f1335, %f2018, %f1957, %f1334;
	sub.f32 	%f1955, %f1328, %f1333;
	sub.f32 	%f1954, %f1330, %f1335;
	st.local.v4.f32 	[%rd1+192], {%f357, %f358, %f1955, %f1954};
	mul.f32 	%f1336, %f2007, %f1946;
	fma.rn.f32 	%f1337, %f2008, %f1947, %f1336;
	mul.f32 	%f1338, %f2008, %f1946;
	mul.f32 	%f1339, %f2007, %f1947;
	sub.f32 	%f1340, %f1338, %f1339;
	mul.f32 	%f1341, %f2018, %f1944;
	fma.rn.f32 	%f1342, %f2019, %f1945, %f1341;
	mul.f32 	%f1343, %f2019, %f1944;
	mul.f32 	%f1344, %f2018, %f1945;
	sub.f32 	%f1345, %f1343, %f1344;
	add.f32 	%f361, %f1337, %f1342;
	add.f32 	%f362, %f1340, %f1345;
	mul.f32 	%f1346, %f2008, %f1945;
	mul.f32 	%f1347, %f2007, %f1944;
	sub.f32 	%f1348, %f1346, %f1347;
	mul.f32 	%f1349, %f2008, %f1944;
	fma.rn.f32 	%f1350, %f2007, %f1945, %f1349;
	mul.f32 	%f1351, %f2019, %f1947;
	mul.f32 	%f1352, %f2018, %f1946;
	sub.f32 	%f1353, %f1351, %f1352;
	mul.f32 	%f1354, %f2019, %f1946;
	fma.rn.f32 	%f1355, %f2018, %f1947, %f1354;
	sub.f32 	%f1945, %f1348, %f1353;
	sub.f32 	%f1944, %f1350, %f1355;
	st.local.v4.f32 	[%rd1+240], {%f361, %f362, %f1945, %f1944};
	add.s32 	%r21, %r35, 50;
	setp.gt.u32 	%p9, %r21, 39;
	mov.f32 	%f1938, %f342;
	mov.f32 	%f1939, %f341;
	mov.f32 	%f1946, %f362;
	mov.f32 	%f1947, %f361;
	mov.f32 	%f1956, %f358;
	mov.f32 	%f1957, %f357;
	mov.f32 	%f1966, %f354;
	mov.f32 	%f1967, %f353;
	mov.f32 	%f1976, %f350;
	mov.f32 	%f1977, %f349;
	mov.f32 	%f1998, %f346;
	mov.f32 	%f1999, %f345;
	@%p9 bra 	$L__BB0_11;
	mul.f32 	%f1356, %f2005, %f1996;
	fma.rn.f32 	%f1357, %f2006, %f1997, %f1356;
	mul.f32 	%f1358, %f2006, %f1996;
	mul.f32 	%f1359, %f2005, %f1997;
	sub.f32 	%f1360, %f1358, %f1359;
	mul.f32 	%f1361, %f2016, %f1994;
	fma.rn.f32 	%f1362, %f2017, %f1995, %f1361;
	mul.f32 	%f1363, %f2017, %f1994;
	mul.f32 	%f1364, %f2016, %f1995;
	sub.f32 	%f1365, %f1363, %f1364;
	add.f32 	%f365, %f1357, %f1362;
	add.f32 	%f366, %f1360, %f1365;
	st.local.v2.f32 	[%rd1+8], {%f365, %f366};
	mul.f32 	%f1366, %f2006, %f1995;
	mul.f32 	%f1367, %f2005, %f1994;
	sub.f32 	%f1368, %f1366, %f1367;
	mul.f32 	%f1369, %f2006, %f1994;
	fma.rn.f32 	%f1370, %f2005, %f1995, %f1369;
	mul.f32 	%f1371, %f2017, %f1997;
	mul.f32 	%f1372, %f2016, %f1996;
	sub.f32 	%f1373, %f1371, %f1372;
	mul.f32 	%f1374, %f2017, %f1996;
	fma.rn.f32 	%f1375, %f2016, %f1997, %f1374;
	sub.f32 	%f1995, %f1368, %f1373;
	sub.f32 	%f1994, %f1370, %f1375;
	st.local.v2.f32 	[%rd1+16], {%f1995, %f1994};
	mul.f32 	%f1376, %f2005, %f1936;
	fma.rn.f32 	%f1377, %f2006, %f1937, %f1376;
	mul.f32 	%f1378, %f2006, %f1936;
	mul.f32 	%f1379, %f2005, %f1937;
	sub.f32 	%f1380, %f1378, %f1379;
	mul.f32 	%f1381, %f2016, %f1992;
	fma.rn.f32 	%f1382, %f2017, %f1993, %f1381;
	mul.f32 	%f1383, %f2017, %f1992;
	mul.f32 	%f1384, %f2016, %f1993;
	sub.f32 	%f1385, %f1383, %f1384;
	add.f32 	%f369, %f1377, %f1382;
	add.f32 	%f370, %f1380, %f1385;
	st.local.v2.f32 	[%rd1+56], {%f369, %f370};
	mul.f32 	%f1386, %f2006, %f1993;
	mul.f32 	%f1387, %f2005, %f1992;
	sub.f32 	%f1388, %f1386, %f1387;
	mul.f32 	%f1389, %f2006, %f1992;
	fma.rn.f32 	%f1390, %f2005, %f1993, %f1389;
	mul.f32 	%f1391, %f2017, %f1937;
	mul.f32 	%f1392, %f2016, %f1936;
	sub.f32 	%f1393, %f1391, %f1392;
	mul.f32 	%f1394, %f2017, %f1936;
	fma.rn.f32 	%f1395, %f2016, %f1937, %f1394;
	sub.f32 	%f1993, %f1388, %f1393;
	sub.f32 	%f1992, %f1390, %f1395;
	st.local.v2.f32 	[%rd1+64], {%f1993, %f1992};
	mul.f32 	%f1396, %f2005, %f1978;
	fma.rn.f32 	%f1397, %f2006, %f1979, %f1396;
	mul.f32 	%f1398, %f2006, %f1978;
	mul.f32 	%f1399, %f2005, %f1979;
	sub.f32 	%f1400, %f1398, %f1399;
	mul.f32 	%f1401, %f2016, %f1934;
	fma.rn.f32 	%f1402, %f2017, %f1935, %f1401;
	mul.f32 	%f1403, %f2017, %f1934;
	mul.f32 	%f1404, %f2016, %f1935;
	sub.f32 	%f1405, %f1403, %f1404;
	add.f32 	%f373, %f1397, %f1402;
	add.f32 	%f374, %f1400, %f1405;
	st.local.v2.f32 	[%rd1+104], {%f373, %f374};
	mul.f32 	%f1406, %f2006, %f1935;
	mul.f32 	%f1407, %f2005, %f1934;
	sub.f32 	%f1408, %f1406, %f1407;
	mul.f32 	%f1409, %f2006, %f1934;
	fma.rn.f32 	%f1410, %f2005, %f1935, %f1409;
	mul.f32 	%f1411, %f2017, %f1979;
	mul.f32 	%f1412, %f2016, %f1978;
	sub.f32 	%f1413, %f1411, %f1412;
	mul.f32 	%f1414, %f2017, %f1978;
	fma.rn.f32 	%f1415, %f2016, %f1979, %f1414;
	sub.f32 	%f1935, %f1408, %f1413;
	sub.f32 	%f1934, %f1410, %f1415;
	mul.f32 	%f1416, %f2005, %f1964;
	fma.rn.f32 	%f1417, %f2006, %f1965, %f1416;
	mul.f32 	%f1418, %f2006, %f1964;
	mul.f32 	%f1419, %f2005, %f1965;
	sub.f32 	%f1420, %f1418, %f1419;
	mul.f32 	%f1421, %f2016, %f1968;
	fma.rn.f32 	%f1422, %f2017, %f1969, %f1421;
	mul.f32 	%f1423, %f2017, %f1968;
	mul.f32 	%f1424, %f2016, %f1969;
	sub.f32 	%f1425, %f1423, %f1424;
	add.f32 	%f377, %f1417, %f1422;
	add.f32 	%f378, %f1420, %f1425;
	st.local.v2.f32 	[%rd1+152], {%f377, %f378};
	mul.f32 	%f1426, %f2006, %f1969;
	mul.f32 	%f1427, %f2005, %f1968;
	sub.f32 	%f1428, %f1426, %f1427;
	mul.f32 	%f1429, %f2006, %f1968;
	fma.rn.f32 	%f1430, %f2005, %f1969, %f1429;
	mul.f32 	%f1431, %f2017, %f1965;
	mul.f32 	%f1432, %f2016, %f1964;
	sub.f32 	%f1433, %f1431, %f1432;
	mul.f32 	%f1434, %f2017, %f1964;
	fma.rn.f32 	%f1435, %f2016, %f1965, %f1434;
	sub.f32 	%f1969, %f1428, %f1433;
	sub.f32 	%f1968, %f1430, %f1435;
	st.local.v2.f32 	[%rd1+160], {%f1969, %f1968};
	mul.f32 	%f1436, %f2005, %f1954;
	fma.rn.f32 	%f1437, %f2006, %f1955, %f1436;
	mul.f32 	%f1438, %f2006, %f1954;
	mul.f32 	%f1439, %f2005, %f1955;
	sub.f32 	%f1440, %f1438, %f1439;
	mul.f32 	%f1441, %f2016, %f1952;
	fma.rn.f32 	%f1442, %f2017, %f1953, %f1441;
	mul.f32 	%f1443, %f2017, %f1952;
	mul.f32 	%f1444, %f2016, %f1953;
	sub.f32 	%f1445, %f1443, %f1444;
	add.f32 	%f381, %f1437, %f1442;
	add.f32 	%f382, %f1440, %f1445;
	st.local.v2.f32 	[%rd1+200], {%f381, %f382};
	mul.f32 	%f1446, %f2006, %f1953;
	mul.f32 	%f1447, %f2005, %f1952;
	sub.f32 	%f1448, %f1446, %f1447;
	mul.f32 	%f1449, %f2006, %f1952;
	fma.rn.f32 	%f1450, %f2005, %f1953, %f1449;
	mul.f32 	%f1451, %f2017, %f1955;
	mul.f32 	%f1452, %f2016, %f1954;
	sub.f32 	%f1453, %f1451, %f1452;
	mul.f32 	%f1454, %f2017, %f1954;
	fma.rn.f32 	%f1455, %f2016, %f1955, %f1454;
	sub.f32 	%f1953, %f1448, %f1453;
	sub.f32 	%f1952, %f1450, %f1455;
	st.local.v2.f32 	[%rd1+208], {%f1953, %f1952};
	mul.f32 	%f1456, %f2005, %f1944;
	fma.rn.f32 	%f1457, %f2006, %f1945, %f1456;
	mul.f32 	%f1458, %f2006, %f1944;
	mul.f32 	%f1459, %f2005, %f1945;
	sub.f32 	%f1460, %f1458, %f1459;
	mul.f32 	%f1461, %f2016, %f1942;
	fma.rn.f32 	%f1462, %f2017, %f1943, %f1461;
	mul.f32 	%f1463, %f2017, %f1942;
	mul.f32 	%f1464, %f2016, %f1943;
	sub.f32 	%f1465, %f1463, %f1464;
	add.f32 	%f385, %f1457, %f1462;
	add.f32 	%f386, %f1460, %f1465;
	st.local.v2.f32 	[%rd1+248], {%f385, %f386};
	mul.f32 	%f1466, %f2006, %f1943;
	mul.f32 	%f1467, %f2005, %f1942;
	sub.f32 	%f1468, %f1466, %f1467;
	mul.f32 	%f1469, %f2006, %f1942;
	fma.rn.f32 	%f1470, %f2005, %f1943, %f1469;
	mul.f32 	%f1471, %f2017, %f1945;
	mul.f32 	%f1472, %f2016, %f1944;
	sub.f32 	%f1473, %f1471, %f1472;
	mul.f32 	%f1474, %f2017, %f1944;
	fma.rn.f32 	%f1475, %f2016, %f1945, %f1474;
	sub.f32 	%f1943, %f1468, %f1473;
	sub.f32 	%f1942, %f1470, %f1475;
	st.local.v2.f32 	[%rd1+256], {%f1943, %f1942};
	add.s32 	%r22, %r35, 50;
	setp.gt.u32 	%p10, %r22, 29;
	mov.f32 	%f1936, %f370;
	mov.f32 	%f1937, %f369;
	mov.f32 	%f1938, %f342;
	mov.f32 	%f1939, %f341;
	mov.f32 	%f1944, %f386;
	mov.f32 	%f1945, %f385;
	mov.f32 	%f1946, %f362;
	mov.f32 	%f1947, %f361;
	mov.f32 	%f1954, %f382;
	mov.f32 	%f1955, %f381;
	mov.f32 	%f1956, %f358;
	mov.f32 	%f1957, %f357;
	mov.f32 	%f1964, %f378;
	mov.f32 	%f1965, %f377;
	mov.f32 	%f1966, %f354;
	mov.f32 	%f1967, %f353;
	mov.f32 	%f1976, %f350;
	mov.f32 	%f1977, %f349;
	mov.f32 	%f1978, %f374;
	mov.f32 	%f1979, %f373;
	mov.f32 	%f1996, %f366;
	mov.f32 	%f1997, %f365;
	mov.f32 	%f1998, %f346;
	mov.f32 	%f1999, %f345;
	@%p10 bra 	$L__BB0_11;
	mul.f32 	%f1476, %f2003, %f1994;
	fma.rn.f32 	%f1477, %f2004, %f1995, %f1476;
	mul.f32 	%f1478, %f2004, %f1994;
	mul.f32 	%f1479, %f2003, %f1995;
	sub.f32 	%f1480, %f1478, %f1479;
	mul.f32 	%f1481, %f2014, %f1990;
	fma.rn.f32 	%f1482, %f2015, %f1991, %f1481;
	mul.f32 	%f1483, %f2015, %f1990;
	mul.f32 	%f1484, %f2014, %f1991;
	sub.f32 	%f1485, %f1483, %f1484;
	add.f32 	%f389, %f1477, %f1482;
	add.f32 	%f390, %f1480, %f1485;
	mul.f32 	%f1486, %f2004, %f1991;
	mul.f32 	%f1487, %f2003, %f1990;
	sub.f32 	%f1488, %f1486, %f1487;
	mul.f32 	%f1489, %f2004, %f1990;
	fma.rn.f32 	%f1490, %f2003, %f1991, %f1489;
	mul.f32 	%f1491, %f2015, %f1995;
	mul.f32 	%f1492, %f2014, %f1994;
	sub.f32 	%f1493, %f1491, %f1492;
	mul.f32 	%f1494, %f2015, %f1994;
	fma.rn.f32 	%f1495, %f2014, %f1995, %f1494;
	sub.f32 	%f1991, %f1488, %f1493;
	sub.f32 	%f1990, %f1490, %f1495;
	st.local.v4.f32 	[%rd1+16], {%f389, %f390, %f1991, %f1990};
	mul.f32 	%f1496, %f2003, %f1992;
	fma.rn.f32 	%f1497, %f2004, %f1993, %f1496;
	mul.f32 	%f1498, %f2004, %f1992;
	mul.f32 	%f1499, %f2003, %f1993;
	sub.f32 	%f1500, %f1498, %f1499;
	mul.f32 	%f1501, %f2014, %f1988;
	fma.rn.f32 	%f1502, %f2015, %f1989, %f1501;
	mul.f32 	%f1503, %f2015, %f1988;
	mul.f32 	%f1504, %f2014, %f1989;
	sub.f32 	%f1505, %f1503, %f1504;
	add.f32 	%f393, %f1497, %f1502;
	add.f32 	%f394, %f1500, %f1505;
	mul.f32 	%f1506, %f2004, %f1989;
	mul.f32 	%f1507, %f2003, %f1988;
	sub.f32 	%f1508, %f1506, %f1507;
	mul.f32 	%f1509, %f2004, %f1988;
	fma.rn.f32 	%f1510, %f2003, %f1989, %f1509;
	mul.f32 	%f1511, %f2015, %f1993;
	mul.f32 	%f1512, %f2014, %f1992;
	sub.f32 	%f1513, %f1511, %f1512;
	mul.f32 	%f1514, %f2015, %f1992;
	fma.rn.f32 	%f1515, %f2014, %f1993, %f1514;
	sub.f32 	%f1989, %f1508, %f1513;
	sub.f32 	%f1988, %f1510, %f1515;
	st.local.v4.f32 	[%rd1+64], {%f393, %f394, %f1989, %f1988};
	mul.f32 	%f1516, %f2003, %f1934;
	fma.rn.f32 	%f1517, %f2004, %f1935, %f1516;
	mul.f32 	%f1518, %f2004, %f1934;
	mul.f32 	%f1519, %f2003, %f1935;
	sub.f32 	%f1520, %f1518, %f1519;
	mul.f32 	%f1521, %f2014, %f1974;
	fma.rn.f32 	%f1522, %f2015, %f1975, %f1521;
	mul.f32 	%f1523, %f2015, %f1974;
	mul.f32 	%f1524, %f2014, %f1975;
	sub.f32 	%f1525, %f1523, %f1524;
	add.f32 	%f397, %f1517, %f1522;
	add.f32 	%f398, %f1520, %f1525;
	mul.f32 	%f1526, %f2004, %f1975;
	mul.f32 	%f1527, %f2003, %f1974;
	sub.f32 	%f1528, %f1526, %f1527;
	mul.f32 	%f1529, %f2004, %f1974;
	fma.rn.f32 	%f1530, %f2003, %f1975, %f1529;
	mul.f32 	%f1531, %f2015, %f1935;
	mul.f32 	%f1532, %f2014, %f1934;
	sub.f32 	%f1533, %f1531, %f1532;
	mul.f32 	%f1534, %f2015, %f1934;
	fma.rn.f32 	%f1535, %f2014, %f1935, %f1534;
	sub.f32 	%f1975, %f1528, %f1533;
	sub.f32 	%f1974, %f1530, %f1535;
	st.local.v4.f32 	[%rd1+112], {%f397, %f398, %f1975, %f1974};
	mul.f32 	%f1536, %f2003, %f1968;
	fma.rn.f32 	%f1537, %f2004, %f1969, %f1536;
	mul.f32 	%f1538, %f2004, %f1968;
	mul.f32 	%f1539, %f2003, %f1969;
	sub.f32 	%f1540, %f1538, %f1539;
	mul.f32 	%f1541, %f2014, %f1932;
	fma.rn.f32 	%f1542, %f2015, %f1933, %f1541;
	mul.f32 	%f1543, %f2015, %f1932;
	mul.f32 	%f1544, %f2014, %f1933;
	sub.f32 	%f1545, %f1543, %f1544;
	add.f32 	%f401, %f1537, %f1542;
	add.f32 	%f402, %f1540, %f1545;
	st.local.v2.f32 	[%rd1+160], {%f401, %f402};
	mul.f32 	%f1546, %f2004, %f1933;
	mul.f32 	%f1547, %f2003, %f1932;
	sub.f32 	%f1548, %f1546, %f1547;
	mul.f32 	%f1549, %f2004, %f1932;
	fma.rn.f32 	%f1550, %f2003, %f1933, %f1549;
	mul.f32 	%f1551, %f2015, %f1969;
	mul.f32 	%f1552, %f2014, %f1968;
	sub.f32 	%f1553, %f1551, %f1552;
	mul.f32 	%f1554, %f2015, %f1968;
	fma.rn.f32 	%f1555, %f2014, %f1969, %f1554;
	sub.f32 	%f1933, %f1548, %f1553;
	sub.f32 	%f1932, %f1550, %f1555;
	mul.f32 	%f1556, %f2003, %f1952;
	fma.rn.f32 	%f1557, %f2004, %f1953, %f1556;
	mul.f32 	%f1558, %f2004, %f1952;
	mul.f32 	%f1559, %f2003, %f1953;
	sub.f32 	%f1560, %f1558, %f1559;
	mul.f32 	%f1561, %f2014, %f1958;
	fma.rn.f32 	%f1562, %f2015, %f1959, %f1561;
	mul.f32 	%f1563, %f2015, %f1958;
	mul.f32 	%f1564, %f2014, %f1959;
	sub.f32 	%f1565, %f1563, %f1564;
	add.f32 	%f405, %f1557, %f1562;
	add.f32 	%f406, %f1560, %f1565;
	mul.f32 	%f1566, %f2004, %f1959;
	mul.f32 	%f1567, %f2003, %f1958;
	sub.f32 	%f1568, %f1566, %f1567;
	mul.f32 	%f1569, %f2004, %f1958;
	fma.rn.f32 	%f1570, %f2003, %f1959, %f1569;
	mul.f32 	%f1571, %f2015, %f1953;
	mul.f32 	%f1572, %f2014, %f1952;
	sub.f32 	%f1573, %f1571, %f1572;
	mul.f32 	%f1574, %f2015, %f1952;
	fma.rn.f32 	%f1575, %f2014, %f1953, %f1574;
	sub.f32 	%f1959, %f1568, %f1573;
	sub.f32 	%f1958, %f1570, %f1575;
	st.local.v4.f32 	[%rd1+208], {%f405, %f406, %f1959, %f1958};
	mul.f32 	%f1576, %f2003, %f1942;
	fma.rn.f32 	%f1577, %f2004, %f1943, %f1576;
	mul.f32 	%f1578, %f2004, %f1942;
	mul.f32 	%f1579, %f2003, %f1943;
	sub.f32 	%f1580, %f1578, %f1579;
	mul.f32 	%f1581, %f2014, %f1940;
	fma.rn.f32 	%f1582, %f2015, %f1941, %f1581;
	mul.f32 	%f1583, %f2015, %f1940;
	mul.f32 	%f1584, %f2014, %f1941;
	sub.f32 	%f1585, %f1583, %f1584;
	add.f32 	%f409, %f1577, %f1582;
	add.f32 	%f410, %f1580, %f1585;
	mul.f32 	%f1586, %f2004, %f1941;
	mul.f32 	%f1587, %f2003, %f1940;
	sub.f32 	%f1588, %f1586, %f1587;
	mul.f32 	%f1589, %f2004, %f1940;
	fma.rn.f32 	%f1590, %f2003, %f1941, %f1589;
	mul.f32 	%f1591, %f2015, %f1943;
	mul.f32 	%f1592, %f2014, %f1942;
	sub.f32 	%f1593, %f1591, %f1592;
	mul.f32 	%f1594, %f2015, %f1942;
	fma.rn.f32 	%f1595, %f2014, %f1943, %f1594;
	sub.f32 	%f1941, %f1588, %f1593;
	sub.f32 	%f1940, %f1590, %f1595;
	st.local.v4.f32 	[%rd1+256], {%f409, %f410, %f1941, %f1940};
	add.s32 	%r23, %r35, 50;
	setp.gt.u32 	%p11, %r23, 19;
	mov.f32 	%f1934, %f398;
	mov.f32 	%f1935, %f397;
	mov.f32 	%f1936, %f370;
	mov.f32 	%f1937, %f369;
	mov.f32 	%f1938, %f342;
	mov.f32 	%f1939, %f341;
	mov.f32 	%f1942, %f410;
	mov.f32 	%f1943, %f409;
	mov.f32 	%f1944, %f386;
	mov.f32 	%f1945, %f385;
	mov.f32 	%f1946, %f362;
	mov.f32 	%f1947, %f361;
	mov.f32 	%f1952, %f406;
	mov.f32 	%f1953, %f405;
	mov.f32 	%f1954, %f382;
	mov.f32 	%f1955, %f381;
	mov.f32 	%f1956, %f358;
	mov.f32 	%f1957, %f357;
	mov.f32 	%f1964, %f378;
	mov.f32 	%f1965, %f377;
	mov.f32 	%f1966, %f354;
	mov.f32 	%f1967, %f353;
	mov.f32 	%f1968, %f402;
	mov.f32 	%f1969, %f401;
	mov.f32 	%f1976, %f350;
	mov.f32 	%f1977, %f349;
	mov.f32 	%f1978, %f374;
	mov.f32 	%f1979, %f373;
	mov.f32 	%f1992, %f394;
	mov.f32 	%f1993, %f393;
	mov.f32 	%f1994, %f390;
	mov.f32 	%f1995, %f389;
	mov.f32 	%f1996, %f366;
	mov.f32 	%f1997, %f365;
	mov.f32 	%f1998, %f346;
	mov.f32 	%f1999, %f345;
	@%p11 bra 	$L__BB0_11;
	mul.f32 	%f1596, %f2001, %f1990;
	fma.rn.f32 	%f1597, %f2002, %f1991, %f1596;
	mul.f32 	%f1598, %f2002, %f1990;
	mul.f32 	%f1599, %f2001, %f1991;
	sub.f32 	%f1600, %f1598, %f1599;
	mul.f32 	%f1601, %f2012, %f1986;
	fma.rn.f32 	%f1602, %f2013, %f1987, %f1601;
	mul.f32 	%f1603, %f2013, %f1986;
	mul.f32 	%f1604, %f2012, %f1987;
	sub.f32 	%f1605, %f1603, %f1604;
	add.f32 	%f413, %f1597, %f1602;
	add.f32 	%f414, %f1600, %f1605;
	st.local.v2.f32 	[%rd1+24], {%f413, %f414};
	mul.f32 	%f1606, %f2002, %f1987;
	mul.f32 	%f1607, %f2001, %f1986;
	sub.f32 	%f1608, %f1606, %f1607;
	mul.f32 	%f1609, %f2002, %f1986;
	fma.rn.f32 	%f1610, %f2001, %f1987, %f1609;
	mul.f32 	%f1611, %f2013, %f1991;
	mul.f32 	%f1612, %f2012, %f1990;
	sub.f32 	%f1613, %f1611, %f1612;
	mul.f32 	%f1614, %f2013, %f1990;
	fma.rn.f32 	%f1615, %f2012, %f1991, %f1614;
	sub.f32 	%f1987, %f1608, %f1613;
	sub.f32 	%f1986, %f1610, %f1615;
	st.local.v2.f32 	[%rd1+32], {%f1987, %f1986};
	mul.f32 	%f1616, %f2001, %f1988;
	fma.rn.f32 	%f1617, %f2002, %f1989, %f1616;
	mul.f32 	%f1618, %f2002, %f1988;
	mul.f32 	%f1619, %f2001, %f1989;
	sub.f32 	%f1620, %f1618, %f1619;
	mul.f32 	%f1621, %f2012, %f1984;
	fma.rn.f32 	%f1622, %f2013, %f1985, %f1621;
	mul.f32 	%f1623, %f2013, %f1984;
	mul.f32 	%f1624, %f2012, %f1985;
	sub.f32 	%f1625, %f1623, %f1624;
	add.f32 	%f417, %f1617, %f1622;
	add.f32 	%f418, %f1620, %f1625;
	st.local.v2.f32 	[%rd1+72], {%f417, %f418};
	mul.f32 	%f1626, %f2002, %f1985;
	mul.f32 	%f1627, %f2001, %f1984;
	sub.f32 	%f1628, %f1626, %f1627;
	mul.f32 	%f1629, %f2002, %f1984;
	fma.rn.f32 	%f1630, %f2001, %f1985, %f1629;
	mul.f32 	%f1631, %f2013, %f1989;
	mul.f32 	%f1632, %f2012, %f1988;
	sub.f32 	%f1633, %f1631, %f1632;
	mul.f32 	%f1634, %f2013, %f1988;
	fma.rn.f32 	%f1635, %f2012, %f1989, %f1634;
	sub.f32 	%f1985, %f1628, %f1633;
	sub.f32 	%f1984, %f1630, %f1635;
	st.local.v2.f32 	[%rd1+80], {%f1985, %f1984};
	mul.f32 	%f1636, %f2001, %f1974;
	fma.rn.f32 	%f1637, %f2002, %f1975, %f1636;
	mul.f32 	%f1638, %f2002, %f1974;
	mul.f32 	%f1639, %f2001, %f1975;
	sub.f32 	%f1640, %f1638, %f1639;
	mul.f32 	%f1641, %f2012, %f1972;
	fma.rn.f32 	%f1642, %f2013, %f1973, %f1641;
	mul.f32 	%f1643, %f2013, %f1972;
	mul.f32 	%f1644, %f2012, %f1973;
	sub.f32 	%f1645, %f1643, %f1644;
	add.f32 	%f421, %f1637, %f1642;
	add.f32 	%f422, %f1640, %f1645;
	st.local.v2.f32 	[%rd1+120], {%f421, %f422};
	mul.f32 	%f1646, %f2002, %f1973;
	mul.f32 	%f1647, %f2001, %f1972;
	sub.f32 	%f1648, %f1646, %f1647;
	mul.f32 	%f1649, %f2002, %f1972;
	fma.rn.f32 	%f1650, %f2001, %f1973, %f1649;
	mul.f32 	%f1651, %f2013, %f1975;
	mul.f32 	%f1652, %f2012, %f1974;
	sub.f32 	%f1653, %f1651, %f1652;
	mul.f32 	%f1654, %f2013, %f1974;
	fma.rn.f32 	%f1655, %f2012, %f1975, %f1654;
	sub.f32 	%f1973, %f1648, %f1653;
	sub.f32 	%f1972, %f1650, %f1655;
	st.local.v2.f32 	[%rd1+128], {%f1973, %f1972};
	mul.f32 	%f1656, %f2001, %f1932;
	fma.rn.f32 	%f1657, %f2002, %f1933, %f1656;
	mul.f32 	%f1658, %f2002, %f1932;
	mul.f32 	%f1659, %f2001, %f1933;
	sub.f32 	%f1660, %f1658, %f1659;
	mul.f32 	%f1661, %f2012, %f1962;
	fma.rn.f32 	%f1662, %f2013, %f1963, %f1661;
	mul.f32 	%f1663, %f2013, %f1962;
	mul.f32 	%f1664, %f2012, %f1963;
	sub.f32 	%f1665, %f1663, %f1664;
	add.f32 	%f425, %f1657, %f1662;
	add.f32 	%f426, %f1660, %f1665;
	st.local.v2.f32 	[%rd1+168], {%f425, %f426};
	mul.f32 	%f1666, %f2002, %f1963;
	mul.f32 	%f1667, %f2001, %f1962;
	sub.f32 	%f1668, %f1666, %f1667;
	mul.f32 	%f1669, %f2002, %f1962;
	fma.rn.f32 	%f1670, %f2001, %f1963, %f1669;
	mul.f32 	%f1671, %f2013, %f1933;
	mul.f32 	%f1672, %f2012, %f1932;
	sub.f32 	%f1673, %f1671, %f1672;
	mul.f32 	%f1674, %f2013, %f1932;
	fma.rn.f32 	%f1675, %f2012, %f1933, %f1674;
	sub.f32 	%f1963, %f1668, %f1673;
	sub.f32 	%f1962, %f1670, %f1675;
	st.local.v2.f32 	[%rd1+176], {%f1963, %f1962};
	mul.f32 	%f1676, %f2001, %f1958;
	fma.rn.f32 	%f1677, %f2002, %f1959, %f1676;
	mul.f32 	%f1678, %f2002, %f1958;
	mul.f32 	%f1679, %f2001, %f1959;
	sub.f32 	%f1680, %f1678, %f1679;
	mul.f32 	%f1681, %f2012, %f1930;
	fma.rn.f32 	%f1682, %f2013, %f1931, %f1681;
	mul.f32 	%f1683, %f2013, %f1930;
	mul.f32 	%f1684, %f2012, %f1931;
	sub.f32 	%f1685, %f1683, %f1684;
	add.f32 	%f429, %f1677, %f1682;
	add.f32 	%f430, %f1680, %f1685;
	st.local.v2.f32 	[%rd1+216], {%f429, %f430};
	mul.f32 	%f1686, %f2002, %f1931;
	mul.f32 	%f1687, %f2001, %f1930;
	sub.f32 	%f1688, %f1686, %f1687;
	mul.f32 	%f1689, %f2002, %f1930;
	fma.rn.f32 	%f1690, %f2001, %f1931, %f1689;
	mul.f32 	%f1691, %f2013, %f1959;
	mul.f32 	%f1692, %f2012, %f1958;
	sub.f32 	%f1693, %f1691, %f1692;
	mul.f32 	%f1694, %f2013, %f1958;
	fma.rn.f32 	%f1695, %f2012, %f1959, %f1694;
	sub.f32 	%f1931, %f1688, %f1693;
	sub.f32 	%f1930, %f1690, %f1695;
	mul.f32 	%f1696, %f2001, %f1940;
	fma.rn.f32 	%f1697, %f2002, %f1941, %f1696;
	mul.f32 	%f1698, %f2002, %f1940;
	mul.f32 	%f1699, %f2001, %f1941;
	sub.f32 	%f1700, %f1698, %f1699;
	mul.f32 	%f1701, %f2012, %f1948;
	fma.rn.f32 	%f1702, %f2013, %f1949, %f1701;
	mul.f32 	%f1703, %f2013, %f1948;
	mul.f32 	%f1704, %f2012, %f1949;
	sub.f32 	%f1705, %f1703, %f1704;
	add.f32 	%f433, %f1697, %f1702;
	add.f32 	%f434, %f1700, %f1705;
	st.local.v2.f32 	[%rd1+264], {%f433, %f434};
	mul.f32 	%f1706, %f2002, %f1949;
	mul.f32 	%f1707, %f2001, %f1948;
	sub.f32 	%f1708, %f1706, %f1707;
	mul.f32 	%f1709, %f2002, %f1948;
	fma.rn.f32 	%f1710, %f2001, %f1949, %f1709;
	mul.f32 	%f1711, %f2013, %f1941;
	mul.f32 	%f1712, %f2012, %f1940;
	sub.f32 	%f1713, %f1711, %f1712;
	mul.f32 	%f1714, %f2013, %f1940;
	fma.rn.f32 	%f1715, %f2012, %f1941, %f1714;
	sub.f32 	%f1949, %f1708, %f1713;
	sub.f32 	%f1948, %f1710, %f1715;
	st.local.v2.f32 	[%rd1+272], {%f1949, %f1948};
	add.s32 	%r24, %r35, 50;
	setp.gt.u32 	%p12, %r24, 9;
	mov.f32 	%f1932, %f426;
	mov.f32 	%f1933, %f425;
	mov.f32 	%f1934, %f398;
	mov.f32 	%f1935, %f397;
	mov.f32 	%f1936, %f370;
	mov.f32 	%f1937, %f369;
	mov.f32 	%f1938, %f342;
	mov.f32 	%f1939, %f341;
	mov.f32 	%f1940, %f434;
	mov.f32 	%f1941, %f433;
	mov.f32 	%f1942, %f410;
	mov.f32 	%f1943, %f409;
	mov.f32 	%f1944, %f386;
	mov.f32 	%f1945, %f385;
	mov.f32 	%f1946, %f362;
	mov.f32 	%f1947, %f361;
	mov.f32 	%f1952, %f406;
	mov.f32 	%f1953, %f405;
	mov.f32 	%f1954, %f382;
	mov.f32 	%f1955, %f381;
	mov.f32 	%f1956, %f358;
	mov.f32 	%f1957, %f357;
	mov.f32 	%f1958, %f430;
	mov.f32 	%f1959, %f429;
	mov.f32 	%f1964, %f378;
	mov.f32 	%f1965, %f377;
	mov.f32 	%f1966, %f354;
	mov.f32 	%f1967, %f353;
	mov.f32 	%f1968, %f402;
	mov.f32 	%f1969, %f401;
	mov.f32 	%f1974, %f422;
	mov.f32 	%f1975, %f421;
	mov.f32 	%f1976, %f350;
	mov.f32 	%f1977, %f349;
	mov.f32 	%f1978, %f374;
	mov.f32 	%f1979, %f373;
	mov.f32 	%f1988, %f418;
	mov.f32 	%f1989, %f417;
	mov.f32 	%f1990, %f414;
	mov.f32 	%f1991, %f413;
	mov.f32 	%f1992, %f394;
	mov.f32 	%f1993, %f393;
	mov.f32 	%f1994, %f390;
	mov.f32 	%f1995, %f389;
	mov.f32 	%f1996, %f366;
	mov.f32 	%f1997, %f365;
	mov.f32 	%f1998, %f346;
	mov.f32 	%f1999, %f345;
	@%p12 bra 	$L__BB0_11;
	mul.f32 	%f1716, %f2009, %f1986;
	fma.rn.f32 	%f1717, %f2000, %f1987, %f1716;
	mul.f32 	%f1718, %f2000, %f1986;
	mul.f32 	%f1719, %f2009, %f1987;
	sub.f32 	%f1720, %f1718, %f1719;
	mul.f32 	%f1721, %f2010, %f1982;
	fma.rn.f32 	%f1722, %f2011, %f1983, %f1721;
	mul.f32 	%f1723, %f2011, %f1982;
	mul.f32 	%f1724, %f2010, %f1983;
	sub.f32 	%f1725, %f1723, %f1724;
	add.f32 	%f437, %f1717, %f1722;
	add.f32 	%f438, %f1720, %f1725;
	mul.f32 	%f1726, %f2000, %f1983;
	mul.f32 	%f1727, %f2009, %f1982;
	sub.f32 	%f1728, %f1726, %f1727;
	mul.f32 	%f1729, %f2000, %f1982;
	fma.rn.f32 	%f1730, %f2009, %f1983, %f1729;
	mul.f32 	%f1731, %f2011, %f1987;
	mul.f32 	%f1732, %f2010, %f1986;
	sub.f32 	%f1733, %f1731, %f1732;
	mul.f32 	%f1734, %f2011, %f1986;
	fma.rn.f32 	%f1735, %f2010, %f1987, %f1734;
	sub.f32 	%f1983, %f1728, %f1733;
	sub.f32 	%f1982, %f1730, %f1735;
	st.local.v4.f32 	[%rd1+32], {%f437, %f438, %f1983, %f1982};
	mul.f32 	%f1736, %f2009, %f1984;
	fma.rn.f32 	%f1737, %f2000, %f1985, %f1736;
	mul.f32 	%f1738, %f2000, %f1984;
	mul.f32 	%f1739, %f2009, %f1985;
	sub.f32 	%f1740, %f1738, %f1739;
	mul.f32 	%f1741, %f2010, %f1980;
	fma.rn.f32 	%f1742, %f2011, %f1981, %f1741;
	mul.f32 	%f1743, %f2011, %f1980;
	mul.f32 	%f1744, %f2010, %f1981;
	sub.f32 	%f1745, %f1743, %f1744;
	add.f32 	%f441, %f1737, %f1742;
	add.f32 	%f442, %f1740, %f1745;
	mul.f32 	%f1746, %f2000, %f1981;
	mul.f32 	%f1747, %f2009, %f1980;
	sub.f32 	%f1748, %f1746, %f1747;
	mul.f32 	%f1749, %f2000, %f1980;
	fma.rn.f32 	%f1750, %f2009, %f1981, %f1749;
	mul.f32 	%f1751, %f2011, %f1985;
	mul.f32 	%f1752, %f2010, %f1984;
	sub.f32 	%f1753, %f1751, %f1752;
	mul.f32 	%f1754, %f2011, %f1984;
	fma.rn.f32 	%f1755, %f2010, %f1985, %f1754;
	sub.f32 	%f1981, %f1748, %f1753;
	sub.f32 	%f1980, %f1750, %f1755;
	st.local.v4.f32 	[%rd1+80], {%f441, %f442, %f1981, %f1980};
	mul.f32 	%f1756, %f2009, %f1972;
	fma.rn.f32 	%f1757, %f2000, %f1973, %f1756;
	mul.f32 	%f1758, %f2000, %f1972;
	mul.f32 	%f1759, %f2009, %f1973;
	sub.f32 	%f1760, %f1758, %f1759;
	mul.f32 	%f1761, %f2010, %f1970;
	fma.rn.f32 	%f1762, %f2011, %f1971, %f1761;
	mul.f32 	%f1763, %f2011, %f1970;
	mul.f32 	%f1764, %f2010, %f1971;
	sub.f32 	%f1765, %f1763, %f1764;
	add.f32 	%f445, %f1757, %f1762;
	add.f32 	%f446, %f1760, %f1765;
	mul.f32 	%f1766, %f2000, %f1971;
	mul.f32 	%f1767, %f2009, %f1970;
	sub.f32 	%f1768, %f1766, %f1767;
	mul.f32 	%f1769, %f2000, %f1970;
	fma.rn.f32 	%f1770, %f2009, %f1971, %f1769;
	mul.f32 	%f1771, %f2011, %f1973;
	mul.f32 	%f1772, %f2010, %f1972;
	sub.f32 	%f1773, %f1771, %f1772;
	mul.f32 	%f1774, %f2011, %f1972;
	fma.rn.f32 	%f1775, %f2010, %f1973, %f1774;
	sub.f32 	%f1971, %f1768, %f1773;
	sub.f32 	%f1970, %f1770, %f1775;
	st.local.v4.f32 	[%rd1+128], {%f445, %f446, %f1971, %f1970};
	mul.f32 	%f1776, %f2009, %f1962;
	fma.rn.f32 	%f1777, %f2000, %f1963, %f1776;
	mul.f32 	%f1778, %f2000, %f1962;
	mul.f32 	%f1779, %f2009, %f1963;
	sub.f32 	%f1780, %f1778, %f1779;
	mul.f32 	%f1781, %f2010, %f1960;
	fma.rn.f32 	%f1782, %f2011, %f1961, %f1781;
	mul.f32 	%f1783, %f2011, %f1960;
	mul.f32 	%f1784, %f2010, %f1961;
	sub.f32 	%f1785, %f1783, %f1784;
	add.f32 	%f449, %f1777, %f1782;
	add.f32 	%f450, %f1780, %f1785;
	mul.f32 	%f1786, %f2000, %f1961;
	mul.f32 	%f1787, %f2009, %f1960;
	sub.f32 	%f1788, %f1786, %f1787;
	mul.f32 	%f1789, %f2000, %f1960;
	fma.rn.f32 	%f1790, %f2009, %f1961, %f1789;
	mul.f32 	%f1791, %f2011, %f1963;
	mul.f32 	%f1792, %f2010, %f1962;
	sub.f32 	%f1793, %f1791, %f1792;
	mul.f32 	%f1794, %f2011, %f1962;
	fma.rn.f32 	%f1795, %f2010, %f1963, %f1794;
	sub.f32 	%f1961, %f1788, %f1793;
	sub.f32 	%f1960, %f1790, %f1795;
	st.local.v4.f32 	[%rd1+176], {%f449, %f450, %f1961, %f1960};
	mul.f32 	%f1796, %f2009, %f1930;
	fma.rn.f32 	%f1797, %f2000, %f1931, %f1796;
	mul.f32 	%f1798, %f2000, %f1930;
	mul.f32 	%f1799, %f2009, %f1931;
	sub.f32 	%f1800, %f1798, %f1799;
	mul.f32 	%f1801, %f2010, %f1950;
	fma.rn.f32 	%f1802, %f2011, %f1951, %f1801;
	mul.f32 	%f1803, %f2011, %f1950;
	mul.f32 	%f1804, %f2010, %f1951;
	sub.f32 	%f1805, %f1803, %f1804;
	add.f32 	%f453, %f1797, %f1802;
	add.f32 	%f454, %f1800, %f1805;
	mul.f32 	%f1806, %f2000, %f1951;
	mul.f32 	%f1807, %f2009, %f1950;
	sub.f32 	%f1808, %f1806, %f1807;
	mul.f32 	%f1809, %f2000, %f1950;
	fma.rn.f32 	%f1810, %f2009, %f1951, %f1809;
	mul.f32 	%f1811, %f2011, %f1931;
	mul.f32 	%f1812, %f2010, %f1930;
	sub.f32 	%f1813, %f1811, %f1812;
	mul.f32 	%f1814, %f2011, %f1930;
	fma.rn.f32 	%f1815, %f2010, %f1931, %f1814;
	sub.f32 	%f1951, %f1808, %f1813;
	sub.f32 	%f1950, %f1810, %f1815;
	st.local.v4.f32 	[%rd1+224], {%f453, %f454, %f1951, %f1950};
	mul.f32 	%f1816, %f2009, %f1948;
	fma.rn.f32 	%f1817, %f2000, %f1949, %f1816;
	mul.f32 	%f1818, %f2000, %f1948;
	mul.f32 	%f1819, %f2009, %f1949;
	sub.f32 	%f1820, %f1818, %f1819;
	mul.f32 	%f1821, %f2010, %f1928;
	fma.rn.f32 	%f1822, %f2011, %f1929, %f1821;
	mul.f32 	%f1823, %f2011, %f1928;
	mul.f32 	%f1824, %f2010, %f1929;
	sub.f32 	%f1825, %f1823, %f1824;
	add.f32 	%f457, %f1817, %f1822;
	add.f32 	%f458, %f1820, %f1825;
	mul.f32 	%f1826, %f2000, %f1929;
	mul.f32 	%f1827, %f2009, %f1928;
	sub.f32 	%f1828, %f1826, %f1827;
	mul.f32 	%f1829, %f2000, %f1928;
	fma.rn.f32 	%f1830, %f2009, %f1929, %f1829;
	mul.f32 	%f1831, %f2011, %f1949;
	mul.f32 	%f1832, %f2010, %f1948;
	sub.f32 	%f1833, %f1831, %f1832;
	mul.f32 	%f1834, %f2011, %f1948;
	fma.rn.f32 	%f1835, %f2010, %f1949, %f1834;
	sub.f32 	%f1929, %f1828, %f1833;
	sub.f32 	%f1928, %f1830, %f1835;
	st.local.v4.f32 	[%rd1+272], {%f457, %f458, %f1929, %f1928};
	mov.f32 	%f1930, %f454;
	mov.f32 	%f1931, %f453;
	mov.f32 	%f1932, %f426;
	mov.f32 	%f1933, %f425;
	mov.f32 	%f1934, %f398;
	mov.f32 	%f1935, %f397;
	mov.f32 	%f1936, %f370;
	mov.f32 	%f1937, %f369;
	mov.f32 	%f1938, %f342;
	mov.f32 	%f1939, %f341;
	mov.f32 	%f1940, %f434;
	mov.f32 	%f1941, %f433;
	mov.f32 	%f1942, %f410;
	mov.f32 	%f1943, %f409;
	mov.f32 	%f1944, %f386;
	mov.f32 	%f1945, %f385;
	mov.f32 	%f1946, %f362;
	mov.f32 	%f1947, %f361;
	mov.f32 	%f1948, %f458;
	mov.f32 	%f1949, %f457;
	mov.f32 	%f1952, %f406;
	mov.f32 	%f1953, %f405;
	mov.f32 	%f1954, %f382;
	mov.f32 	%f1955, %f381;
	mov.f32 	%f1956, %f358;
	mov.f32 	%f1957, %f357;
	mov.f32 	%f1958, %f430;
	mov.f32 	%f1959, %f429;
	mov.f32 	%f1962, %f450;
	mov.f32 	%f1963, %f449;
	mov.f32 	%f1964, %f378;
	mov.f32 	%f1965, %f377;
	mov.f32 	%f1966, %f354;
	mov.f32 	%f1967, %f353;
	mov.f32 	%f1968, %f402;
	mov.f32 	%f1969, %f401;
	mov.f32 	%f1972, %f446;
	mov.f32 	%f1973, %f445;
	mov.f32 	%f1974, %f422;
	mov.f32 	%f1975, %f421;
	mov.f32 	%f1976, %f350;
	mov.f32 	%f1977, %f349;
	mov.f32 	%f1978, %f374;
	mov.f32 	%f1979, %f373;
	mov.f32 	%f1984, %f442;
	mov.f32 	%f1985, %f441;
	mov.f32 	%f1986, %f438;
	mov.f32 	%f1987, %f437;
	mov.f32 	%f1988, %f418;
	mov.f32 	%f1989, %f417;
	mov.f32 	%f1990, %f414;
	mov.f32 	%f1991, %f413;
	mov.f32 	%f1992, %f394;
	mov.f32 	%f1993, %f393;
	mov.f32 	%f1994, %f390;
	mov.f32 	%f1995, %f389;
	mov.f32 	%f1996, %f366;
	mov.f32 	%f1997, %f365;
	mov.f32 	%f1998, %f346;
	mov.f32 	%f1999, %f345;
$L__BB0_11:
	add.f32 	%f1907, %f95, %f1939;
	add.f32 	%f1906, %f96, %f1938;
	st.local.v2.f32 	[%rd1], {%f1907, %f1906};
	add.f32 	%f1905, %f95, %f1937;
	add.f32 	%f1904, %f96, %f1936;
	st.local.v2.f32 	[%rd1+56], {%f1905, %f1904};
	add.f32 	%f1903, %f95, %f1935;
	add.f32 	%f1902, %f96, %f1934;
	st.local.v2.f32 	[%rd1+112], {%f1903, %f1902};
	add.f32 	%f1901, %f95, %f1933;
	add.f32 	%f1900, %f96, %f1932;
	st.local.v2.f32 	[%rd1+168], {%f1901, %f1900};
	add.f32 	%f1899, %f95, %f1931;
	add.f32 	%f1898, %f96, %f1930;
	st.local.v2.f32 	[%rd1+224], {%f1899, %f1898};
	add.f32 	%f1897, %f95, %f1929;
	add.f32 	%f1896, %f96, %f1928;
	st.local.v2.f32 	[%rd1+280], {%f1897, %f1896};
	add.s32 	%r35, %r35, 1;
	setp.ne.s32 	%p13, %r35, 0;
	@%p13 bra 	$L__BB0_4;
	ld.param.u64 	%rd20, [_Z6kernelP6float2_param_0];
	mov.u32 	%r25, %ctaid.y;
	mov.u32 	%r26, %ntid.y;
	mov.u32 	%r27, %tid.y;
	mad.lo.s32 	%r28, %r25, %r26, %r27;
	mov.u32 	%r29, %ctaid.x;
	mov.u32 	%r30, %ntid.x;
	mov.u32 	%r31, %tid.x;
	mad.lo.s32 	%r32, %r29, %r30, %r31;
	mad.lo.s32 	%r33, %r28, 10001, %r32;
	mul.lo.s32 	%r34, %r33, 6;
	cvta.to.global.u64 	%rd17, %rd20;
	mul.wide.u32 	%rd18, %r34, 8;
	add.s64 	%rd19, %rd17, %rd18;
	st.global.v2.f32 	[%rd19], {%f1907, %f1906};
	st.global.v2.f32 	[%rd19+8], {%f1905, %f1904};
	st.global.v2.f32 	[%rd19+16], {%f1903, %f1902};
	st.global.v2.f32 	[%rd19+24], {%f1901, %f1900};
	st.global.v2.f32 	[%rd19+32], {%f1899, %f1898};
	st.global.v2.f32 	[%rd19+40], {%f1897, %f1896};
$L__BB0_13:
	ret;
$L__BB0_14:
	mul.f32 	%f576, %f1938, %f1938;
	fma.rn.f32 	%f577, %f1939, %f1939, %f576;
	mul.f32 	%f578, %f1998, %f1998;
	fma.rn.f32 	%f579, %f1999, %f1999, %f578;
	add.f32 	%f580, %f577, %f579;
	rsqrt.approx.f32 	%f581, %f580;
	mul.f32 	%f582, %f1938, 0f00000000;
	fma.rn.f32 	%f2008, %f1939, %f581, %f582;
	mul.f32 	%f583, %f1939, 0f00000000;
	mul.f32 	%f584, %f1938, %f581;
	sub.f32 	%f2007, %f583, %f584;
	mul.f32 	%f585, %f1998, 0f00000000;
	fma.rn.f32 	%f2019, %f1999, %f581, %f585;
	mul.f32 	%f586, %f1999, 0f00000000;
	mul.f32 	%f587, %f1998, %f581;
	sub.f32 	%f2018, %f586, %f587;
	mul.f32 	%f588, %f2008, %f1939;
	mul.f32 	%f589, %f2007, %f1938;
	sub.f32 	%f590, %f588, %f589;
	mul.f32 	%f591, %f2008, %f1938;
	fma.rn.f32 	%f592, %f2007, %f1939, %f591;
	mul.f32 	%f593, %f2019, %f1999;
	mul.f32 	%f594, %f2018, %f1998;
	sub.f32 	%f595, %f593, %f594;
	mul.f32 	%f596, %f2019, %f1998;
	fma.rn.f32 	%f597, %f2018, %f1999, %f596;
	add.f32 	%f205, %f590, %f595;
	add.f32 	%f206, %f592, %f597;
	mul.f32 	%f598, %f2007, %f1998;
	fma.rn.f32 	%f599, %f2008, %f1999, %f598;
	mul.f32 	%f600, %f2008, %f1998;
	mul.f32 	%f601, %f2007, %f1999;
	sub.f32 	%f602, %f600, %f601;
	mul.f32 	%f603, %f2018, %f1938;
	fma.rn.f32 	%f604, %f2019, %f1939, %f603;
	mul.f32 	%f605, %f2019, %f1938;
	mul.f32 	%f606, %f2018, %f1939;
	sub.f32 	%f607, %f605, %f606;
	sub.f32 	%f1999, %f599, %f604;
	sub.f32 	%f1998, %f602, %f607;
	mul.f32 	%f608, %f2008, %f1997;
	mul.f32 	%f609, %f2007, %f1996;
	sub.f32 	%f610, %f608, %f609;
	mul.f32 	%f611, %f2008, %f1996;
	fma.rn.f32 	%f612, %f2007, %f1997, %f611;
	mul.f32 	%f613, %f2019, %f1937;
	mul.f32 	%f614, %f2018, %f1936;
	sub.f32 	%f615, %f613, %f614;
	mul.f32 	%f616, %f2019, %f1936;
	fma.rn.f32 	%f617, %f2018, %f1937, %f616;
	add.f32 	%f209, %f610, %f615;
	add.f32 	%f210, %f612, %f617;
	st.local.v4.f32 	[%rd1], {%f205, %f206, %f209, %f210};
	mul.f32 	%f618, %f2007, %f1936;
	fma.rn.f32 	%f619, %f2008, %f1937, %f618;
	mul.f32 	%f620, %f2008, %f1936;
	mul.f32 	%f621, %f2007, %f1937;
	sub.f32 	%f622, %f620, %f621;
	mul.f32 	%f623, %f2018, %f1996;
	fma.rn.f32 	%f624, %f2019, %f1997, %f623;
	mul.f32 	%f625, %f2019, %f1996;
	mul.f32 	%f626, %f2018, %f1997;
	sub.f32 	%f627, %f625, %f626;
	sub.f32 	%f1937, %f619, %f624;
	sub.f32 	%f1936, %f622, %f627;
	st.local.v4.f32 	[%rd1+48], {%f1999, %f1998, %f1937, %f1936};
	mul.f32 	%f628, %f2008, %f1995;
	mul.f32 	%f629, %f2007, %f1994;
	sub.f32 	%f630, %f628, %f629;
	mul.f32 	%f631, %f2008, %f1994;
	fma.rn.f32 	%f632, %f2007, %f1995, %f631;
	mul.f32 	%f633, %f2019, %f1993;
	mul.f32 	%f634, %f2018, %f1992;
	sub.f32 	%f635, %f633, %f634;
	mul.f32 	%f636, %f2019, %f1992;
	fma.rn.f32 	%f637, %f2018, %f1993, %f636;
	add.f32 	%f213, %f630, %f635;
	add.f32 	%f214, %f632, %f637;
	mul.f32 	%f638, %f2007, %f1992;
	fma.rn.f32 	%f639, %f2008, %f1993, %f638;
	mul.f32 	%f640, %f2008, %f1992;
	mul.f32 	%f641, %f2007, %f1993;
	sub.f32 	%f642, %f640, %f641;
	mul.f32 	%f643, %f2018, %f1994;
	fma.rn.f32 	%f644, %f2019, %f1995, %f643;
	mul.f32 	%f645, %f2019, %f1994;
	mul.f32 	%f646, %f2018, %f1995;
	sub.f32 	%f647, %f645, %f646;
	sub.f32 	%f1993, %f639, %f644;
	sub.f32 	%f1992, %f642, %f647;
	mul.f32 	%f648, %f2008, %f1991;
	mul.f32 	%f649, %f2007, %f1990;
	sub.f32 	%f650, %f648, %f649;
	mul.f32 	%f651, %f2008, %f1990;
	fma.rn.f32 	%f652, %f2007, %f1991, %f651;
	mul.f32 	%f653, %f2019, %f1989;
	mul.f32 	%f654, %f2018, %f1988;
	sub.f32 	%f655, %f653, %f654;
	mul.f32 	%f656, %f2019, %f1988;
	fma.rn.f32 	%f657, %f2018, %f1989, %f656;
	add.f32 	%f217, %f650, %f655;
	add.f32 	%f218, %f652, %f657;
	st.local.v4.f32 	[%rd1+16], {%f213, %f214, %f217, %f218};
	mul.f32 	%f658, %f2007, %f1988;
	fma.rn.f32 	%f659, %f2008, %f1989, %f658;
	mul.f32 	%f660, %f2008, %f1988;
	mul.f32 	%f661, %f2007, %f1989;
	sub.f32 	%f662, %f660, %f661;
	mul.f32 	%f663, %f2018, %f1990;
	fma.rn.f32 	%f664, %f2019, %f1991, %f663;
	mul.f32 	%f665, %f2019, %f1990;
	mul.f32 	%f666, %f2018, %f1991;
	sub.f32 	%f667, %f665, %f666;
	sub.f32 	%f1989, %f659, %f664;
	sub.f32 	%f1988, %f662, %f667;
	st.local.v4.f32 	[%rd1+64], {%f1993, %f1992, %f1989, %f1988};
	mul.f32 	%f668, %f2008, %f1987;
	mul.f32 	%f669, %f2007, %f1986;
	sub.f32 	%f670, %f668, %f669;
	mul.f32 	%f671, %f2008, %f1986;
	fma.rn.f32 	%f672, %f2007, %f1987, %f671;
	mul.f32 	%f673, %f2019, %f1985;
	mul.f32 	%f674, %f2018, %f1984;
	sub.f32 	%f675, %f673, %f674;
	mul.f32 	%f676, %f2019, %f1984;
	fma.rn.f32 	%f677, %f2018, %f1985, %f676;
	add.f32 	%f221, %f670, %f675;
	add.f32 	%f222, %f672, %f677;
	mul.f32 	%f678, %f2007, %f1984;
	fma.rn.f32 	%f679, %f2008, %f1985, %f678;
	mul.f32 	%f680, %f2008, %f1984;
	mul.f32 	%f681, %f2007, %f1985;
	sub.f32 	%f682, %f680, %f681;
	mul.f32 	%f683, %f2018, %f1986;
	fma.rn.f32 	%f684, %f2019, %f1987, %f683;
	mul.f32 	%f685, %f2019, %f1986;
	mul.f32 	%f686, %f2018, %f1987;
	sub.f32 	%f687, %f685, %f686;
	sub.f32 	%f1985, %f679, %f684;
	sub.f32 	%f1984, %f682, %f687;
	mul.f32 	%f688, %f2008, %f1983;
	mul.f32 	%f689, %f2007, %f1982;
	sub.f32 	%f690, %f688, %f689;
	mul.f32 	%f691, %f2008, %f1982;
	fma.rn.f32 	%f692, %f2007, %f1983, %f691;
	mul.f32 	%f693, %f2019, %f1981;
	mul.f32 	%f694, %f2018, %f1980;
	sub.f32 	%f695, %f693, %f694;
	mul.f32 	%f696, %f2019, %f1980;
	fma.rn.f32 	%f697, %f2018, %f1981, %f696;
	add.f32 	%f225, %f690, %f695;
	add.f32 	%f226, %f692, %f697;
	st.local.v4.f32 	[%rd1+32], {%f221, %f222, %f225, %f226};
	mul.f32 	%f698, %f2007, %f1980;
	fma.rn.f32 	%f699, %f2008, %f1981, %f698;
	mul.f32 	%f700, %f2008, %f1980;
	mul.f32 	%f701, %f2007, %f1981;
	sub.f32 	%f702, %f700, %f701;
	mul.f32 	%f703, %f2018, %f1982;
	fma.rn.f32 	%f704, %f2019, %f1983, %f703;
	mul.f32 	%f705, %f2019, %f1982;
	mul.f32 	%f706, %f2018, %f1983;
	sub.f32 	%f707, %f705, %f706;
	sub.f32 	%f1981, %f699, %f704;
	sub.f32 	%f1980, %f702, %f707;
	st.local.v4.f32 	[%rd1+80], {%f1985, %f1984, %f1981, %f1980};
	add.s32 	%r17, %r35, 50;
	setp.gt.u32 	%p4, %r17, 39;
	mov.f32 	%f1938, %f206;
	mov.f32 	%f1939, %f205;
	mov.f32 	%f1982, %f226;
	mov.f32 	%f1983, %f225;
	mov.f32 	%f1986, %f222;
	mov.f32 	%f1987, %f221;
	mov.f32 	%f1990, %f218;
	mov.f32 	%f1991, %f217;
	mov.f32 	%f1994, %f214;
	mov.f32 	%f1995, %f213;
	mov.f32 	%f1996, %f210;
	mov.f32 	%f1997, %f209;
	@%p4 bra 	$L__BB0_5;
	mul.f32 	%f708, %f1936, %f1936;
	fma.rn.f32 	%f709, %f1937, %f1937, %f708;
	mul.f32 	%f710, %f1978, %f1978;
	fma.rn.f32 	%f711, %f1979, %f1979, %f710;
	add.f32 	%f712, %f709, %f711;
	rsqrt.approx.f32 	%f713, %f712;
	mul.f32 	%f714, %f1936, 0f00000000;
	fma.rn.f32 	%f2006, %f1937, %f713, %f714;
	mul.f32 	%f715, %f1937, 0f00000000;
	mul.f32 	%f716, %f1936, %f713;
	sub.f32 	%f2005, %f715, %f716;
	mul.f32 	%f717, %f1978, 0f00000000;
	fma.rn.f32 	%f2017, %f1979, %f713, %f717;
	mul.f32 	%f718, %f1979, 0f00000000;
	mul.f32 	%f719, %f1978, %f713;
	sub.f32 	%f2016, %f718, %f719;
	mul.f32 	%f720, %f2006, %f1999;
	mul.f32 	%f721, %f2005, %f1998;
	sub.f32 	%f722, %f720, %f721;
	mul.f32 	%f723, %f2006, %f1998;
	fma.rn.f32 	%f724, %f2005, %f1999, %f723;
	mul.f32 	%f725, %f2017, %f1977;
	mul.f32 	%f726, %f2016, %f1976;
	sub.f32 	%f727, %f725, %f726;
	mul.f32 	%f728, %f2017, %f1976;
	fma.rn.f32 	%f729, %f2016, %f1977, %f728;
	add.f32 	%f233, %f722, %f727;
	add.f32 	%f234, %f724, %f729;
	mul.f32 	%f730, %f2005, %f1976;
	fma.rn.f32 	%f731, %f2006, %f1977, %f730;
	mul.f32 	%f732, %f2006, %f1976;
	mul.f32 	%f733, %f2005, %f1977;
	sub.f32 	%f734, %f732, %f733;
	mul.f32 	%f735, %f2016, %f1998;
	fma.rn.f32 	%f736, %f2017, %f1999, %f735;
	mul.f32 	%f737, %f2017, %f1998;
	mul.f32 	%f738, %f2016, %f1999;
	sub.f32 	%f739, %f737, %f738;
	sub.f32 	%f1977, %f731, %f736;
	sub.f32 	%f1976, %f734, %f739;
	mul.f32 	%f740, %f2006, %f1937;
	mul.f32 	%f741, %f2005, %f1936;
	sub.f32 	%f742, %f740, %f741;
	mul.f32 	%f743, %f2006, %f1936;
	fma.rn.f32 	%f744, %f2005, %f1937, %f743;
	mul.f32 	%f745, %f2017, %f1979;
	mul.f32 	%f746, %f2016, %f1978;
	sub.f32 	%f747, %f745, %f746;
	mul.f32 	%f748, %f2017, %f1978;
	fma.rn.f32 	%f749, %f2016, %f1979, %f748;
	add.f32 	%f237, %f742, %f747;
	add.f32 	%f238, %f744, %f749;
	st.local.v4.f32 	[%rd1+48], {%f233, %f234, %f237, %f238};
	mul.f32 	%f750, %f2005, %f1978;
	fma.rn.f32 	%f751, %f2006, %f1979, %f750;
	mul.f32 	%f752, %f2006, %f1978;
	mul.f32 	%f753, %f2005, %f1979;
	sub.f32 	%f754, %f752, %f753;
	mul.f32 	%f755, %f2016, %f1936;
	fma.rn.f32 	%f756, %f2017, %f1937, %f755;
	mul.f32 	%f757, %f2017, %f1936;
	mul.f32 	%f758, %f2016, %f1937;
	sub.f32 	%f759, %f757, %f758;
	sub.f32 	%f1979, %f751, %f756;
	sub.f32 	%f1978, %f754, %f759;
	st.local.v4.f32 	[%rd1+96], {%f1977, %f1976, %f1979, %f1978};
	mul.f32 	%f760, %f2006, %f1993;
	mul.f32 	%f761, %f2005, %f1992;
	sub.f32 	%f762, %f760, %f761;
	mul.f32 	%f763, %f2006, %f1992;
	fma.rn.f32 	%f764, %f2005, %f1993, %f763;
	mul.f32 	%f765, %f2017, %f1935;
	mul.f32 	%f766, %f2016, %f1934;
	sub.f32 	%f767, %f765, %f766;
	mul.f32 	%f768, %f2017, %f1934;
	fma.rn.f32 	%f769, %f2016, %f1935, %f768;
	add.f32 	%f241, %f762, %f767;
	add.f32 	%f242, %f764, %f769;
	mul.f32 	%f770, %f2005, %f1934;
	fma.rn.f32 	%f771, %f2006, %f1935, %f770;
	mul.f32 	%f772, %f2006, %f1934;
	mul.f32 	%f773, %f2005, %f1935;
	sub.f32 	%f774, %f772, %f773;
	mul.f32 	%f775, %f2016, %f1992;
	fma.rn.f32 	%f776, %f2017, %f1993, %f775;
	mul.f32 	%f777, %f2017, %f1992;
	mul.f32 	%f778, %f2016, %f1993;
	sub.f32 	%f779, %f777, %f778;
	sub.f32 	%f1935, %f771, %f776;
	sub.f32 	%f1934, %f774, %f779;
	mul.f32 	%f780, %f2006, %f1989;
	mul.f32 	%f781, %f2005, %f1988;
	sub.f32 	%f782, %f780, %f781;
	mul.f32 	%f783, %f2006, %f1988;
	fma.rn.f32 	%f784, %f2005, %f1989, %f783;
	mul.f32 	%f785, %f2017, %f1975;
	mul.f32 	%f786, %f2016, %f1974;
	sub.f32 	%f787, %f785, %f786;
	mul.f32 	%f788, %f2017, %f1974;
	fma.rn.f32 	%f789, %f2016, %f1975, %f788;
	add.f32 	%f245, %f782, %f787;
	add.f32 	%f246, %f784, %f789;
	st.local.v4.f32 	[%rd1+64], {%f241, %f242, %f245, %f246};
	mul.f32 	%f790, %f2005, %f1974;
	fma.rn.f32 	%f791, %f2006, %f1975, %f790;
	mul.f32 	%f792, %f2006, %f1974;
	mul.f32 	%f793, %f2005, %f1975;
	sub.f32 	%f794, %f792, %f793;
	mul.f32 	%f795, %f2016, %f1988;
	fma.rn.f32 	%f796, %f2017, %f1989, %f795;
	mul.f32 	%f797, %f2017, %f1988;
	mul.f32 	%f798, %f2016, %f1989;
	sub.f32 	%f799, %f797, %f798;
	sub.f32 	%f1975, %f791, %f796;
	sub.f32 	%f1974, %f794, %f799;
	st.local.v2.f32 	[%rd1+120], {%f1975, %f1974};
	mul.f32 	%f800, %f2006, %f1985;
	mul.f32 	%f801, %f2005, %f1984;
	sub.f32 	%f802, %f800, %f801;
	mul.f32 	%f803, %f2006, %f1984;
	fma.rn.f32 	%f804, %f2005, %f1985, %f803;
	mul.f32 	%f805, %f2017, %f1973;
	mul.f32 	%f806, %f2016, %f1972;
	sub.f32 	%f807, %f805, %f806;
	mul.f32 	%f808, %f2017, %f1972;
	fma.rn.f32 	%f809, %f2016, %f1973, %f808;
	add.f32 	%f249, %f802, %f807;
	add.f32 	%f250, %f804, %f809;
	mul.f32 	%f810, %f2005, %f1972;
	fma.rn.f32 	%f811, %f2006, %f1973, %f810;
	mul.f32 	%f812, %f2006, %f1972;
	mul.f32 	%f813, %f2005, %f1973;
	sub.f32 	%f814, %f812, %f813;
	mul.f32 	%f815, %f2016, %f1984;
	fma.rn.f32 	%f816, %f2017, %f1985, %f815;
	mul.f32 	%f817, %f2017, %f1984;
	mul.f32 	%f818, %f2016, %f1985;
	sub.f32 	%f819, %f817, %f818;
	sub.f32 	%f1973, %f811, %f816;
	sub.f32 	%f1972, %f814, %f819;
	mul.f32 	%f820, %f2006, %f1981;
	mul.f32 	%f821, %f2005, %f1980;
	sub.f32 	%f822, %f820, %f821;
	mul.f32 	%f823, %f2006, %f1980;
	fma.rn.f32 	%f824, %f2005, %f1981, %f823;
	mul.f32 	%f825, %f2017, %f1971;
	mul.f32 	%f826, %f2016, %f1970;
	sub.f32 	%f827, %f825, %f826;
	mul.f32 	%f828, %f2017, %f1970;
	fma.rn.f32 	%f829, %f2016, %f1971, %f828;
	add.f32 	%f253, %f822, %f827;
	add.f32 	%f254, %f824, %f829;
	st.local.v4.f32 	[%rd1+80], {%f249, %f250, %f253, %f254};
	mul.f32 	%f830, %f2005, %f1970;
	fma.rn.f32 	%f831, %f2006, %f1971, %f830;
	mul.f32 	%f832, %f2006, %f1970;
	mul.f32 	%f833, %f2005, %f1971;
	sub.f32 	%f834, %f832, %f833;
	mul.f32 	%f835, %f2016, %f1980;
	fma.rn.f32 	%f836, %f2017, %f1981, %f835;
	mul.f32 	%f837, %f2017, %f1980;
	mul.f32 	%f838, %f2016, %f1981;
	sub.f32 	%f839, %f837, %f838;
	sub.f32 	%f1971, %f831, %f836;
	sub.f32 	%f1970, %f834, %f839;
	st.local.v4.f32 	[%rd1+128], {%f1973, %f1972, %f1971, %f1970};
	add.s32 	%r18, %r35, 50;
	setp.gt.u32 	%p5, %r18, 29;
	mov.f32 	%f1936, %f238;
	mov.f32 	%f1937, %f237;
	mov.f32 	%f1938, %f206;
	mov.f32 	%f1939, %f205;
	mov.f32 	%f1980, %f254;
	mov.f32 	%f1981, %f253;
	mov.f32 	%f1982, %f226;
	mov.f32 	%f1983, %f225;
	mov.f32 	%f1984, %f250;
	mov.f32 	%f1985, %f249;
	mov.f32 	%f1986, %f222;
	mov.f32 	%f1987, %f221;
	mov.f32 	%f1988, %f246;
	mov.f32 	%f1989, %f245;
	mov.f32 	%f1990, %f218;
	mov.f32 	%f1991, %f217;
	mov.f32 	%f1992, %f242;
	mov.f32 	%f1993, %f241;
	mov.f32 	%f1994, %f214;
	mov.f32 	%f1995, %f213;
	mov.f32 	%f1996, %f210;
	mov.f32 	%f1997, %f209;
	mov.f32 	%f1998, %f234;
	mov.f32 	%f1999, %f233;
	@%p5 bra 	$L__BB0_5;
	mul.f32 	%f840, %f1934, %f1934;
	fma.rn.f32 	%f841, %f1935, %f1935, %f840;
	mul.f32 	%f842, %f1968, %f1968;
	fma.rn.f32 	%f843, %f1969, %f1969, %f842;
	add.f32 	%f844, %f841, %f843;
	rsqrt.approx.f32 	%f845, %f844;
	mul.f32 	%f846, %f1934, 0f00000000;
	fma.rn.f32 	%f2004, %f1935, %f845, %f846;
	mul.f32 	%f847, %f1935, 0f00000000;
	mul.f32 	%f848, %f1934, %f845;
	sub.f32 	%f2003, %f847, %f848;
	mul.f32 	%f849, %f1968, 0f00000000;
	fma.rn.f32 	%f2015, %f1969, %f845, %f849;
	mul.f32 	%f850, %f1969, 0f00000000;
	mul.f32 	%f851, %f1968, %f845;
	sub.f32 	%f2014, %f850, %f851;
	mul.f32 	%f852, %f2004, %f1977;
	mul.f32 	%f853, %f2003, %f1976;
	sub.f32 	%f854, %f852, %f853;
	mul.f32 	%f855, %f2004, %f1976;
	fma.rn.f32 	%f856, %f2003, %f1977, %f855;
	mul.f32 	%f857, %f2015, %f1967;
	mul.f32 	%f858, %f2014, %f1966;
	sub.f32 	%f859, %f857, %f858;
	mul.f32 	%f860, %f2015, %f1966;
	fma.rn.f32 	%f861, %f2014, %f1967, %f860;
	add.f32 	%f261, %f854, %f859;
	add.f32 	%f262, %f856, %f861;
	mul.f32 	%f862, %f2003, %f1966;
	fma.rn.f32 	%f863, %f2004, %f1967, %f862;
	mul.f32 	%f864, %f2004, %f1966;
	mul.f32 	%f865, %f2003, %f1967;
	sub.f32 	%f866, %f864, %f865;
	mul.f32 	%f867, %f2014, %f1976;
	fma.rn.f32 	%f868, %f2015, %f1977, %f867;
	mul.f32 	%f869, %f2015, %f1976;
	mul.f32 	%f870, %f2014, %f1977;
	sub.f32 	%f871, %f869, %f870;
	sub.f32 	%f1967, %f863, %f868;
	sub.f32 	%f1966, %f866, %f871;
	mul.f32 	%f872, %f2004, %f1979;
	mul.f32 	%f873, %f2003, %f1978;
	sub.f32 	%f874, %f872, %f873;
	mul.f32 	%f875, %f2004, %f1978;
	fma.rn.f32 	%f876, %f2003, %f1979, %f875;
	mul.f32 	%f877, %f2015, %f1965;
	mul.f32 	%f878, %f2014, %f1964;
	sub.f32 	%f879, %f877, %f878;
	mul.f32 	%f880, %f2015, %f1964;
	fma.rn.f32 	%f881, %f2014, %f1965, %f880;
	add.f32 	%f265, %f874, %f879;
	add.f32 	%f266, %f876, %f881;
	st.local.v4.f32 	[%rd1+96], {%f261, %f262, %f265, %f266};
	mul.f32 	%f882, %f2003, %f1964;
	fma.rn.f32 	%f883, %f2004, %f1965, %f882;
	mul.f32 	%f884, %f2004, %f1964;
	mul.f32 	%f885, %f2003, %f1965;
	sub.f32 	%f886, %f884, %f885;
	mul.f32 	%f887, %f2014, %f1978;
	fma.rn.f32 	%f888, %f2015, %f1979, %f887;
	mul.f32 	%f889, %f2015, %f1978;
	mul.f32 	%f890, %f2014, %f1979;
	sub.f32 	%f891, %f889, %f890;
	sub.f32 	%f1965, %f883, %f888;
	sub.f32 	%f1964, %f886, %f891;
	st.local.v4.f32 	[%rd1+144], {%f1967, %f1966, %f1965, %f1964};
	mul.f32 	%f892, %f2004, %f1935;
	mul.f32 	%f893, %f2003, %f1934;
	sub.f32 	%f894, %f892, %f893;
	mul.f32 	%f895, %f2004, %f1934;
	fma.rn.f32 	%f896, %f2003, %f1935, %f895;
	mul.f32 	%f897, %f2015, %f1969;
	mul.f32 	%f898, %f2014, %f1968;
	sub.f32 	%f899, %f897, %f898;
	mul.f32 	%f900, %f2015, %f1968;
	fma.rn.f32 	%f901, %f2014, %f1969, %f900;
	add.f32 	%f269, %f894, %f899;
	add.f32 	%f270, %f896, %f901;
	mul.f32 	%f902, %f2003, %f1968;
	fma.rn.f32 	%f903, %f2004, %f1969, %f902;
	mul.f32 	%f904, %f2004, %f1968;
	mul.f32 	%f905, %f2003, %f1969;
	sub.f32 	%f906, %f904, %f905;
	mul.f32 	%f907, %f2014, %f1934;
	fma.rn.f32 	%f908, %f2015, %f1935, %f907;
	mul.f32 	%f909, %f2015, %f1934;
	mul.f32 	%f910, %f2014, %f1935;
	sub.f32 	%f911, %f909, %f910;
	sub.f32 	%f1969, %f903, %f908;
	sub.f32 	%f1968, %f906, %f911;
	st.local.v2.f32 	[%rd1+160], {%f1969, %f1968};
	mul.f32 	%f912, %f2004, %f1975;
	mul.f32 	%f913, %f2003, %f1974;
	sub.f32 	%f914, %f912, %f913;
	mul.f32 	%f915, %f2004, %f1974;
	fma.rn.f32 	%f916, %f2003, %f1975, %f915;
	mul.f32 	%f917, %f2015, %f1933;
	mul.f32 	%f918, %f2014, %f1932;
	sub.f32 	%f919, %f917, %f918;
	mul.f32 	%f920, %f2015, %f1932;
	fma.rn.f32 	%f921, %f2014, %f1933, %f920;
	add.f32 	%f273, %f914, %f919;
	add.f32 	%f274, %f916, %f921;
	st.local.v4.f32 	[%rd1+112], {%f269, %f270, %f273, %f274};
	mul.f32 	%f922, %f2003, %f1932;
	fma.rn.f32 	%f923, %f2004, %f1933, %f922;
	mul.f32 	%f924, %f2004, %f1932;
	mul.f32 	%f925, %f2003, %f1933;
	sub.f32 	%f926, %f924, %f925;
	mul.f32 	%f927, %f2014, %f1974;
	fma.rn.f32 	%f928, %f2015, %f1975, %f927;
	mul.f32 	%f929, %f2015, %f1974;
	mul.f32 	%f930, %f2014, %f1975;
	sub.f32 	%f931, %f929, %f930;
	sub.f32 	%f1933, %f923, %f928;
	sub.f32 	%f1932, %f926, %f931;
	mul.f32 	%f932, %f2004, %f1973;
	mul.f32 	%f933, %f2003, %f1972;
	sub.f32 	%f934, %f932, %f933;
	mul.f32 	%f935, %f2004, %f1972;
	fma.rn.f32 	%f936, %f2003, %f1973, %f935;
	mul.f32 	%f937, %f2015, %f1963;
	mul.f32 	%f938, %f2014, %f1962;
	sub.f32 	%f939, %f937, %f938;
	mul.f32 	%f940, %f2015, %f1962;
	fma.rn.f32 	%f941, %f2014, %f1963, %f940;
	add.f32 	%f277, %f934, %f939;
	add.f32 	%f278, %f936, %f941;
	mul.f32 	%f942, %f2003, %f1962;
	fma.rn.f32 	%f943, %f2004, %f1963, %f942;
	mul.f32 	%f944, %f2004, %f1962;
	mul.f32 	%f945, %f2003, %f1963;
	sub.f32 	%f946, %f944, %f945;
	mul.f32 	%f947, %f2014, %f1972;
	fma.rn.f32 	%f948, %f2015, %f1973, %f947;
	mul.f32 	%f949, %f2015, %f1972;
	mul.f32 	%f950, %f2014, %f1973;
	sub.f32 	%f951, %f949, %f950;
	sub.f32 	%f1963, %f943, %f948;
	sub.f32 	%f1962, %f946, %f951;
	mul.f32 	%f952, %f2004, %f1971;
	mul.f32 	%f953, %f2003, %f1970;
	sub.f32 	%f954, %f952, %f953;
	mul.f32 	%f955, %f2004, %f1970;
	fma.rn.f32 	%f956, %f2003, %f1971, %f955;
	mul.f32 	%f957, %f2015, %f1961;
	mul.f32 	%f958, %f2014, %f1960;
	sub.f32 	%f959, %f957, %f958;
	mul.f32 	%f960, %f2015, %f1960;
	fma.rn.f32 	%f961, %f2014, %f1961, %f960;
	add.f32 	%f281, %f954, %f959;
	add.f32 	%f282, %f956, %f961;
	st.local.v4.f32 	[%rd1+128], {%f277, %f278, %f281, %f282};
	mul.f32 	%f962, %f2003, %f1960;
	fma.rn.f32 	%f963, %f2004, %f1961, %f962;
	mul.f32 	%f964, %f2004, %f1960;
	mul.f32 	%f965, %f2003, %f1961;
	sub.f32 	%f966, %f964, %f965;
	mul.f32 	%f967, %f2014, %f1970;
	fma.rn.f32 	%f968, %f2015, %f1971, %f967;
	mul.f32 	%f969, %f2015, %f1970;
	mul.f32 	%f970, %f2014, %f1971;
	sub.f32 	%f971, %f969, %f970;
	sub.f32 	%f1961, %f963, %f968;
	sub.f32 	%f1960, %f966, %f971;
	st.local.v4.f32 	[%rd1+176], {%f1963, %f1962, %f1961, %f1960};
	add.s32 	%r19, %r35, 50;
	setp.gt.u32 	%p6, %r19, 19;
	mov.f32 	%f1934, %f270;
	mov.f32 	%f1935, %f269;
	mov.f32 	%f1936, %f238;
	mov.f32 	%f1937, %f237;
	mov.f32 	%f1938, %f206;
	mov.f32 	%f1939, %f205;
	mov.f32 	%f1970, %f282;
	mov.f32 	%f1971, %f281;
	mov.f32 	%f1972, %f278;
	mov.f32 	%f1973, %f277;
	mov.f32 	%f1974, %f274;
	mov.f32 	%f1975, %f273;
	mov.f32 	%f1976, %f262;
	mov.f32 	%f1977, %f261;
	mov.f32 	%f1978, %f266;
	mov.f32 	%f1979, %f265;
	mov.f32 	%f1980, %f254;
	mov.f32 	%f1981, %f253;
	mov.f32 	%f1982, %f226;
	mov.f32 	%f1983, %f225;
	mov.f32 	%f1984, %f250;
	mov.f32 	%f1985, %f249;
	mov.f32 	%f1986, %f222;
	mov.f32 	%f1987, %f221;
	mov.f32 	%f1988, %f246;
	mov.f32 	%f1989, %f245;
	mov.f32 	%f1990, %f218;
	mov.f32 	%f1991, %f217;
	mov.f32 	%f1992, %f242;
	mov.f32 	%f1993, %f241;
	mov.f32 	%f1994, %f214;
	mov.f32 	%f1995, %f213;
	mov.f32 	%f1996, %f210;
	mov.f32 	%f1997, %f209;
	mov.f32 	%f1998, %f234;
	mov.f32 	%f1999, %f233;
	@%p6 bra 	$L__BB0_5;
	mul.f32 	%f972, %f1932, %f1932;
	fma.rn.f32 	%f973, %f1933, %f1933, %f972;
	mul.f32 	%f974, %f1958, %f1958;
	fma.rn.f32 	%f975, %f1959, %f1959, %f974;
	add.f32 	%f976, %f973, %f975;
	rsqrt.approx.f32 	%f977, %f976;
	mul.f32 	%f978, %f1932, 0f00000000;
	fma.rn.f32 	%f2002, %f1933, %f977, %f978;
	mul.f32 	%f979, %f1933, 0f00000000;
	mul.f32 	%f980, %f1932, %f977;
	sub.f32 	%f2001, %f979, %f980;
	mul.f32 	%f981, %f1958, 0f00000000;
	fma.rn.f32 	%f2013, %f1959, %f977, %f981;
	mul.f32 	%f982, %f1959, 0f00000000;
	mul.f32 	%f983, %f1958, %f977;
	sub.f32 	%f2012, %f982, %f983;
	mul.f32 	%f984, %f2002, %f1967;
	mul.f32 	%f985, %f2001, %f1966;
	sub.f32 	%f986, %f984, %f985;
	mul.f32 	%f987, %f2002, %f1966;
	fma.rn.f32 	%f988, %f2001, %f1967, %f987;
	mul.f32 	%f989, %f2013, %f1957;
	mul.f32 	%f990, %f2012, %f1956;
	sub.f32 	%f991, %f989, %f990;
	mul.f32 	%f992, %f2013, %f1956;
	fma.rn.f32 	%f993, %f2012, %f1957, %f992;
	add.f32 	%f289, %f986, %f991;
	add.f32 	%f290, %f988, %f993;
	mul.f32 	%f994, %f2001, %f1956;
	fma.rn.f32 	%f995, %f2002, %f1957, %f994;
	mul.f32 	%f996, %f2002, %f1956;
	mul.f32 	%f997, %f2001, %f1957;
	sub.f32 	%f998, %f996, %f997;
	mul.f32 	%f999, %f2012, %f1966;
	fma.rn.f32 	%f1000, %f2013, %f1967, %f999;
	mul.f32 	%f1001, %f2013, %f1966;
	mul.f32 	%f1002, %f2012, %f1967;
	sub.f32 	%f1003, %f1001, %f1002;
	sub.f32 	%f1957, %f995, %f1000;
	sub.f32 	%f1956, %f998, %f1003;
	mul.f32 	%f1004, %f2002, %f1965;
	mul.f32 	%f1005, %f2001, %f1964;
	sub.f32 	%f1006, %f1004, %f1005;
	mul.f32 	%f1007, %f2002, %f1964;
	fma.rn.f32 	%f1008, %f2001, %f1965, %f1007;
	mul.f32 	%f1009, %f2013, %f1955;
	mul.f32 	%f1010, %f2012, %f1954;
	sub.f32 	%f1011, %f1009, %f1010;
	mul.f32 	%f1012, %f2013, %f1954;
	fma.rn.f32 	%f1013, %f2012, %f1955, %f1012;
	add.f32 	%f293, %f1006, %f1011;
	add.f32 	%f294, %f1008, %f1013;
	st.local.v4.f32 	[%rd1+144], {%f289, %f290, %f293, %f294};
	mul.f32 	%f1014, %f2001, %f1954;
	fma.rn.f32 	%f1015, %f2002, %f1955, %f1014;
	mul.f32 	%f1016, %f2002, %f1954;
	mul.f32 	%f1017, %f2001, %f1955;
	sub.f32 	%f1018, %f1016, %f1017;
	mul.f32 	%f1019, %f2012, %f1964;
	fma.rn.f32 	%f1020, %f2013, %f1965, %f1019;
	mul.f32 	%f1021, %f2013, %f1964;
	mul.f32 	%f1022, %f2012, %f1965;
	sub.f32 	%f1023, %f1021, %f1022;
	sub.f32 	%f1955, %f1015, %f1020;
	sub.f32 	%f1954, %f1018, %f1023;
	st.local.v4.f32 	[%rd1+192], {%f1957, %f1956, %f1955, %f1954};
	mul.f32 	%f1024, %f2002, %f1969;
	mul.f32 	%f1025, %f2001, %f1968;
	sub.f32 	%f1026, %f1024, %f1025;
	mul.f32 	%f1027, %f2002, %f1968;
	fma.rn.f32 	%f1028, %f2001, %f1969, %f1027;
	mul.f32 	%f1029, %f2013, %f1953;
	mul.f32 	%f1030, %f2012, %f1952;
	sub.f32 	%f1031, %f1029, %f1030;
	mul.f32 	%f1032, %f2013, %f1952;
	fma.rn.f32 	%f1033, %f2012, %f1953, %f1032;
	add.f32 	%f297, %f1026, %f1031;
	add.f32 	%f298, %f1028, %f1033;
	mul.f32 	%f1034, %f2001, %f1952;
	fma.rn.f32 	%f1035, %f2002, %f1953, %f1034;
	mul.f32 	%f1036, %f2002, %f1952;
	mul.f32 	%f1037, %f2001, %f1953;
	sub.f32 	%f1038, %f1036, %f1037;
	mul.f32 	%f1039, %f2012, %f1968;
	fma.rn.f32 	%f1040, %f2013, %f1969, %f1039;
	mul.f32 	%f1041, %f2013, %f1968;
	mul.f32 	%f1042, %f2012, %f1969;
	sub.f32 	%f1043, %f1041, %f1042;
	sub.f32 	%f1953, %f1035, %f1040;
	sub.f32 	%f1952, %f1038, %f1043;
	mul.f32 	%f1044, %f2002, %f1933;
	mul.f32 	%f1045, %f2001, %f1932;
	sub.f32 	%f1046, %f1044, %f1045;
	mul.f32 	%f1047, %f2002, %f1932;
	fma.rn.f32 	%f1048, %f2001, %f1933, %f1047;
	mul.f32 	%f1049, %f2013, %f1959;
	mul.f32 	%f1050, %f2012, %f1958;
	sub.f32 	%f1051, %f1049, %f1050;
	mul.f32 	%f1052, %f2013, %f1958;
	fma.rn.f32 	%f1053, %f2012, %f1959, %f1052;
	add.f32 	%f301, %f1046, %f1051;
	add.f32 	%f302, %f1048, %f1053;
	st.local.v4.f32 	[%rd1+160], {%f297, %f298, %f301, %f302};
	mul.f32 	%f1054, %f2001, %f1958;
	fma.rn.f32 	%f1055, %f2002, %f1959, %f1054;
	mul.f32 	%f1056, %f2002, %f1958;
	mul.f32 	%f1057, %f2001, %f1959;
	sub.f32 	%f1058, %f1056, %f1057;
	mul.f32 	%f1059, %f2012, %f1932;
	fma.rn.f32 	%f1060, %f2013, %f1933, %f1059;
	mul.f32 	%f1061, %f2013, %f1932;
	mul.f32 	%f1062, %f2012, %f1933;
	sub.f32 	%f1063, %f1061, %f1062;
	sub.f32 	%f1959, %f1055, %f1060;
	sub.f32 	%f1958, %f1058, %f1063;
	st.local.v4.f32 	[%rd1+208], {%f1953, %f1952, %f1959, %f1958};
	mul.f32 	%f1064, %f2002, %f1963;
	mul.f32 	%f1065, %f2001, %f1962;
	sub.f32 	%f1066, %f1064, %f1065;
	mul.f32 	%f1067, %f2002, %f1962;
	fma.rn.f32 	%f1068, %f2001, %f1963, %f1067;
	mul.f32 	%f1069, %f2013, %f1931;
	mul.f32 	%f1070, %f2012, %f1930;
	sub.f32 	%f1071, %f1069, %f1070;
	mul.f32 	%f1072, %f2013, %f1930;
	fma.rn.f32 	%f1073, %f2012, %f1931, %f1072;
	add.f32 	%f305, %f1066, %f1071;
	add.f32 	%f306, %f1068, %f1073;
	mul.f32 	%f1074, %f2001, %f1930;
	fma.rn.f32 	%f1075, %f2002, %f1931, %f1074;
	mul.f32 	%f1076, %f2002, %f1930;
	mul.f32 	%f1077, %f2001, %f1931;
	sub.f32 	%f1078, %f1076, %f1077;
	mul.f32 	%f1079, %f2012, %f1962;
	fma.rn.f32 	%f1080, %f2013, %f1963, %f1079;
	mul.f32 	%f1081, %f2013, %f1962;
	mul.f32 	%f1082, %f2012, %f1963;
	sub.f32 	%f1083, %f1081, %f1082;
	sub.f32 	%f1931, %f1075, %f1080;
	sub.f32 	%f1930, %f1078, %f1083;
	mul.f32 	%f1084, %f2002, %f1961;
	mul.f32 	%f1085, %f2001, %f1960;
	sub.f32 	%f1086, %f1084, %f1085;
	mul.f32 	%f1087, %f2002, %f1960;
	fma.rn.f32 	%f1088, %f2001, %f1961, %f1087;
	mul.f32 	%f1089, %f2013, %f1951;
	mul.f32 	%f1090, %f2012, %f1950;
	sub.f32 	%f1091, %f1089, %f1090;
	mul.f32 	%f1092, %f2013, %f1950;
	fma.rn.f32 	%f1093, %f2012, %f1951, %f1092;
	add.f32 	%f309, %f1086, %f1091;
	add.f32 	%f310, %f1088, %f1093;
	st.local.v4.f32 	[%rd1+176], {%f305, %f306, %f309, %f310};
	mul.f32 	%f1094, %f2001, %f1950;
	fma.rn.f32 	%f1095, %f2002, %f1951, %f1094;
	mul.f32 	%f1096, %f2002, %f1950;
	mul.f32 	%f1097, %f2001, %f1951;
	sub.f32 	%f1098, %f1096, %f1097;
	mul.f32 	%f1099, %f2012, %f1960;
	fma.rn.f32 	%f1100, %f2013, %f1961, %f1099;
	mul.f32 	%f1101, %f2013, %f1960;
	mul.f32 	%f1102, %f2012, %f1961;
	sub.f32 	%f1103, %f1101, %f1102;
	sub.f32 	%f1951, %f1095, %f1100;
	sub.f32 	%f1950, %f1098, %f1103;
	st.local.v2.f32 	[%rd1+232], {%f1951, %f1950};
	add.s32 	%r20, %r35, 50;
	setp.gt.u32 	%p7, %r20, 9;
	mov.f32 	%f1932, %f302;
	mov.f32 	%f1933, %f301;
	mov.f32 	%f1934, %f270;
	mov.f32 	%f1935, %f269;
	mov.f32 	%f1936, %f238;
	mov.f32 	%f1937, %f237;
	mov.f32 	%f1938, %f206;
	mov.f32 	%f1939, %f205;
	mov.f32 	%f1960, %f310;
	mov.f32 	%f1961, %f309;
	mov.f32 	%f1962, %f306;
	mov.f32 	%f1963, %f305;
	mov.f32 	%f1964, %f294;
	mov.f32 	%f1965, %f293;
	mov.f32 	%f1966, %f290;
	mov.f32 	%f1967, %f289;
	mov.f32 	%f1968, %f298;
	mov.f32 	%f1969, %f297;
	mov.f32 	%f1970, %f282;
	mov.f32 	%f1971, %f281;
	mov.f32 	%f1972, %f278;
	mov.f32 	%f1973, %f277;
	mov.f32 	%f1974, %f274;
	mov.f32 	%f1975, %f273;
	mov.f32 	%f1976, %f262;
	mov.f32 	%f1977, %f261;
	mov.f32 	%f1978, %f266;
	mov.f32 	%f1979, %f265;
	mov.f32 	%f1980, %f254;
	mov.f32 	%f1981, %f253;
	mov.f32 	%f1982, %f226;
	mov.f32 	%f1983, %f225;
	mov.f32 	%f1984, %f250;
	mov.f32 	%f1985, %f249;
	mov.f32 	%f1986, %f222;
	mov.f32 	%f1987, %f221;
	mov.f32 	%f1988, %f246;
	mov.f32 	%f1989, %f245;
	mov.f32 	%f1990, %f218;
	mov.f32 	%f1991, %f217;
	mov.f32 	%f1992, %f242;
	mov.f32 	%f1993, %f241;
	mov.f32 	%f1994, %f214;
	mov.f32 	%f1995, %f213;
	mov.f32 	%f1996, %f210;
	mov.f32 	%f1997, %f209;
	mov.f32 	%f1998, %f234;
	mov.f32 	%f1999, %f233;
	@%p7 bra 	$L__BB0_5;
	mul.f32 	%f1104, %f1930, %f1930;
	fma.rn.f32 	%f1105, %f1931, %f1931, %f1104;
	mul.f32 	%f1106, %f1948, %f1948;
	fma.rn.f32 	%f1107, %f1949, %f1949, %f1106;
	add.f32 	%f1108, %f1105, %f1107;
	rsqrt.approx.f32 	%f1109, %f1108;
	mul.f32 	%f1110, %f1930, 0f00000000;
	fma.rn.f32 	%f2000, %f1931, %f1109, %f1110;
	mul.f32 	%f1111, %f1931, 0f00000000;
	mul.f32 	%f1112, %f1930, %f1109;
	sub.f32 	%f2009, %f1111, %f1112;
	mul.f32 	%f1113, %f1948, 0f00000000;
	fma.rn.f32 	%f2011, %f1949, %f1109, %f1113;
	mul.f32 	%f1114, %f1949, 0f00000000;
	mul.f32 	%f1115, %f1948, %f1109;
	sub.f32 	%f2010, %f1114, %f1115;
	mul.f32 	%f1116, %f2000, %f1957;
	mul.f32 	%f1117, %f2009, %f1956;
	sub.f32 	%f1118, %f1116, %f1117;
	mul.f32 	%f1119, %f2000, %f1956;
	fma.rn.f32 	%f1120, %f2009, %f1957, %f1119;
	mul.f32 	%f1121, %f2011, %f1947;
	mul.f32 	%f1122, %f2010, %f1946;
	sub.f32 	%f1123, %f1121, %f1122;
	mul.f32 	%f1124, %f2011, %f1946;
	fma.rn.f32 	%f1125, %f2010, %f1947, %f1124;
	add.f32 	%f317, %f1118, %f1123;
	add.f32 	%f318, %f1120, %f1125;
	mul.f32 	%f1126, %f2009, %f1946;
	fma.rn.f32 	%f1127, %f2000, %f1947, %f1126;
	mul.f32 	%f1128, %f2000, %f1946;
	mul.f32 	%f1129, %f2009, %f1947;
	sub.f32 	%f1130, %f1128, %f1129;
	mul.f32 	%f1131, %f2010, %f1956;
	fma.rn.f32 	%f1132, %f2011, %f1957, %f1131;
	mul.f32 	%f1133, %f2011, %f1956;
	mul.f32 	%f1134, %f2010, %f1957;
	sub.f32 	%f1135, %f1133, %f1134;
	sub.f32 	%f1947, %f1127, %f1132;
	sub.f32 	%f1946, %f1130, %f1135;
	mul.f32 	%f1136, %f2000, %f1955;
	mul.f32 	%f1137, %f2009, %f1954;
	sub.f32 	%f1138, %f1136, %f1137;
	mul.f32 	%f1139, %f2000, %f1954;
	fma.rn.f32 	%f1140, %f2009, %f1955, %f1139;
	mul.f32 	%f1141, %f2011, %f1945;
	mul.f32 	%f1142, %f2010, %f1944;
	sub.f32 	%f1143, %f1141, %f1142;
	mul.f32 	%f1144, %f2011, %f1944;
	fma.rn.f32 	%f1145, %f2010, %f1945, %f1144;
	add.f32 	%f321, %f1138, %f1143;
	add.f32 	%f322, %f1140, %f1145;
	st.local.v4.f32 	[%rd1+192], {%f317, %f318, %f321, %f322};
	mul.f32 	%f1146, %f2009, %f1944;
	fma.rn.f32 	%f1147, %f2000, %f1945, %f1146;
	mul.f32 	%f1148, %f2000, %f1944;
	mul.f32 	%f1149, %f2009, %f1945;
	sub.f32 	%f1150, %f1148, %f1149;
	mul.f32 	%f1151, %f2010, %f1954;
	fma.rn.f32 	%f1152, %f2011, %f1955, %f1151;
	mul.f32 	%f1153, %f2011, %f1954;
	mul.f32 	%f1154, %f2010, %f1955;
	sub.f32 	%f1155, %f1153, %f1154;
	sub.f32 	%f1945, %f1147, %f1152;
	sub.f32 	%f1944, %f1150, %f1155;
	st.local.v4.f32 	[%rd1+240], {%f1947, %f1946, %f1945, %f1944};
	mul.f32 	%f1156, %f2000, %f1953;
	mul.f32 	%f1157, %f2009, %f1952;
	sub.f32 	%f1158, %f1156, %f1157;
	mul.f32 	%f1159, %f2000, %f1952;
	fma.rn.f32 	%f1160, %f2009, %f1953, %f1159;
	mul.f32 	%f1161, %f2011, %f1943;
	mul.f32 	%f1162, %f2010, %f1942;
	sub.f32 	%f1163, %f1161, %f1162;
	mul.f32 	%f1164, %f2011, %f1942;
	fma.rn.f32 	%f1165, %f2010, %f1943, %f1164;
	add.f32 	%f325, %f1158, %f1163;
	add.f32 	%f326, %f1160, %f1165;
	mul.f32 	%f1166, %f2009, %f1942;
	fma.rn.f32 	%f1167, %f2000, %f1943, %f1166;
	mul.f32 	%f1168, %f2000, %f1942;
	mul.f32 	%f1169, %f2009, %f1943;
	sub.f32 	%f1170, %f1168, %f1169;
	mul.f32 	%f1171, %f2010, %f1952;
	fma.rn.f32 	%f1172, %f2011, %f1953, %f1171;
	mul.f32 	%f1173, %f2011, %f1952;
	mul.f32 	%f1174, %f2010, %f1953;
	sub.f32 	%f1175, %f1173, %f1174;
	sub.f32 	%f1943, %f1167, %f1172;
	sub.f32 	%f1942, %f1170, %f1175;
	mul.f32 	%f1176, %f2000, %f1959;
	mul.f32 	%f1177, %f2009, %f1958;
	sub.f32 	%f1178, %f1176, %f1177;
	mul.f32 	%f1179, %f2000, %f1958;
	fma.rn.f32 	%f1180, %f2009, %f1959, %f1179;
	mul.f32 	%f1181, %f2011, %f1941;
	mul.f32 	%f1182, %f2010, %f1940;
	sub.f32 	%f1183, %f1181, %f1182;
	mul.f32 	%f1184, %f2011, %f1940;
	fma.rn.f32 	%f1185, %f2010, %f1941, %f1184;
	add.f32 	%f329, %f1178, %f1183;
	add.f32 	%f330, %f1180, %f1185;
	st.local.v4.f32 	[%rd1+208], {%f325, %f326, %f329, %f330};
	mul.f32 	%f1186, %f2009, %f1940;
	fma.rn.f32 	%f1187, %f2000, %f1941, %f1186;
	mul.f32 	%f1188, %f2000, %f1940;
	mul.f32 	%f1189, %f2009, %f1941;
	sub.f32 	%f1190, %f1188, %f1189;
	mul.f32 	%f1191, %f2010, %f1958;
	fma.rn.f32 	%f1192, %f2011, %f1959, %f1191;
	mul.f32 	%f1193, %f2011, %f1958;
	mul.f32 	%f1194, %f2010, %f1959;
	sub.f32 	%f1195, %f1193, %f1194;
	sub.f32 	%f1941, %f1187, %f1192;
	sub.f32 	%f1940, %f1190, %f1195;
	st.local.v4.f32 	[%rd1+256], {%f1943, %f1942, %f1941, %f1940};
	mul.f32 	%f1196, %f2000, %f1931;
	mul.f32 	%f1197, %f2009, %f1930;
	sub.f32 	%f1198, %f1196, %f1197;
	mul.f32 	%f1199, %f2000, %f1930;
	fma.rn.f32 	%f1200, %f2009, %f1931, %f1199;
	mul.f32 	%f1201, %f2011, %f1949;
	mul.f32 	%f1202, %f2010, %f1948;
	sub.f32 	%f1203, %f1201, %f1202;
	mul.f32 	%f1204, %f2011, %f1948;
	fma.rn.f32 	%f1205, %f2010, %f1949, %f1204;
	add.f32 	%f333, %f1198, %f1203;
	add.f32 	%f334, %f1200, %f1205;
	mul.f32 	%f1206, %f2009, %f1948;
	fma.rn.f32 	%f1207, %f2000, %f1949, %f1206;
	mul.f32 	%f1208, %f2000, %f1948;
	mul.f32 	%f1209, %f2009, %f1949;
	sub.f32 	%f1210, %f1208, %f1209;
	mul.f32 	%f1211, %f2010, %f1930;
	fma.rn.f32 	%f1212, %f2011, %f1931, %f1211;
	mul.f32 	%f1213, %f2011, %f1930;
	mul.f32 	%f1214, %f2010, %f1931;
	sub.f32 	%f1215, %f1213, %f1214;
	sub.f32 	%f1949, %f1207, %f1212;
	sub.f32 	%f1948, %f1210, %f1215;
	mul.f32 	%f1216, %f2000, %f1951;
	mul.f32 	%f1217, %f2009, %f1950;
	sub.f32 	%f1218, %f1216, %f1217;
	mul.f32 	%f1219, %f2000, %f1950;
	fma.rn.f32 	%f1220, %f2009, %f1951, %f1219;
	mul.f32 	%f1221, %f2011, %f1929;
	mul.f32 	%f1222, %f2010, %f1928;
	sub.f32 	%f1223, %f1221, %f1222;
	mul.f32 	%f1224, %f2011, %f1928;
	fma.rn.f32 	%f1225, %f2010, %f1929, %f1224;
	add.f32 	%f337, %f1218, %f1223;
	add.f32 	%f338, %f1220, %f1225;
	st.local.v4.f32 	[%rd1+224], {%f333, %f334, %f337, %f338};
	mul.f32 	%f1226, %f2009, %f1928;
	fma.rn.f32 	%f1227, %f2000, %f1929, %f1226;
	mul.f32 	%f1228, %f2000, %f1928;
	mul.f32 	%f1229, %f2009, %f1929;
	sub.f32 	%f1230, %f1228, %f1229;
	mul.f32 	%f1231, %f2010, %f1950;
	fma.rn.f32 	%f1232, %f2011, %f1951, %f1231;
	mul.f32 	%f1233, %f2011, %f1950;
	mul.f32 	%f1234, %f2010, %f1951;
	sub.f32 	%f1235, %f1233, %f1234;
	sub.f32 	%f1929, %f1227, %f1232;
	sub.f32 	%f1928, %f1230, %f1235;
	st.local.v4.f32 	[%rd1+272], {%f1949, %f1948, %f1929, %f1928};
	mov.f32 	%f1930, %f334;
	mov.f32 	%f1931, %f333;
	mov.f32 	%f1932, %f302;
	mov.f32 	%f1933, %f301;
	mov.f32 	%f1934, %f270;
	mov.f32 	%f1935, %f269;
	mov.f32 	%f1936, %f238;
	mov.f32 	%f1937, %f237;
	mov.f32 	%f1938, %f206;
	mov.f32 	%f1939, %f205;
	mov.f32 	%f1950, %f338;
	mov.f32 	%f1951, %f337;
	mov.f32 	%f1952, %f326;
	mov.f32 	%f1953, %f325;
	mov.f32 	%f1954, %f322;
	mov.f32 	%f1955, %f321;
	mov.f32 	%f1956, %f318;
	mov.f32 	%f1957, %f317;
	mov.f32 	%f1958, %f330;
	mov.f32 	%f1959, %f329;
	mov.f32 	%f1960, %f310;
	mov.f32 	%f1961, %f309;
	mov.f32 	%f1962, %f306;
	mov.f32 	%f1963, %f305;
	mov.f32 	%f1964, %f294;
	mov.f32 	%f1965, %f293;
	mov.f32 	%f1966, %f290;
	mov.f32 	%f1967, %f289;
	mov.f32 	%f1968, %f298;
	mov.f32 	%f1969, %f297;
	mov.f32 	%f1970, %f282;
	mov.f32 	%f1971, %f281;
	mov.f32 	%f1972, %f278;
	mov.f32 	%f1973, %f277;
	mov.f32 	%f1974, %f274;
	mov.f32 	%f1975, %f273;
	mov.f32 	%f1976, %f262;
	mov.f32 	%f1977, %f261;
	mov.f32 	%f1978, %f266;
	mov.f32 	%f1979, %f265;
	mov.f32 	%f1980, %f254;
	mov.f32 	%f1981, %f253;
	mov.f32 	%f1982, %f226;
	mov.f32 	%f1983, %f225;
	mov.f32 	%f1984, %f250;
	mov.f32 	%f1985, %f249;
	mov.f32 	%f1986, %f222;
	mov.f32 	%f1987, %f221;
	mov.f32 	%f1988, %f246;
	mov.f32 	%f1989, %f245;
	mov.f32 	%f1990, %f218;
	mov.f32 	%f1991, %f217;
	mov.f32 	%f1992, %f242;
	mov.f32 	%f1993, %f241;
	mov.f32 	%f1994, %f214;
	mov.f32 	%f1995, %f213;
	mov.f32 	%f1996, %f210;
	mov.f32 	%f1997, %f209;
	mov.f32 	%f1998, %f234;
	mov.f32 	%f1999, %f233;
	bra.uni 	$L__BB0_5;

}


// ===== COMPILED SASS (sm_100) =====

	.target	sm_100

	.elftype	@"ET_EXEC"


//--------------------- .note.nv.tkinfo           --------------------------
	.section	.note.nv.tkinfo,"",@"SHT_NOTE"
	.sectionflags	@"SHF_NOTE_NV_TKINFO"
	.tkinfo
        /*0018*/ 	.word	0x00000002
        /*0030*/ 	.string	""
        /*0030*/ 	.string	"ptxas"
        /*0030*/ 	.string	"Cuda compilation tools, release 13.0, V13.0.88"
        /*0030*/ 	.string	"Build cuda_13.0.r13.0/compiler.36424714_0"
        /*0030*/ 	.string	"-arch sm_100 -m 64 "



//--------------------- .note.nv.cuinfo           --------------------------
	.section	.note.nv.cuinfo,"",@"SHT_NOTE"
	.sectionflags	@"SHF_NOTE_NV_CUINFO"
        /*0018*/ 	.short	0x0002
        /*001a*/ 	.short	0x0064
        /*001c*/ 	.short	0x0082
	.zero		2


//--------------------- .nv.info                  --------------------------
	.section	.nv.info,"",@"SHT_CUDA_INFO"
	.align	4


	//----- nvinfo : EIATTR_REGCOUNT
	.align		4
        /*0000*/ 	.byte	0x04, 0x2f
        /*0002*/ 	.short	(.L_4 - .L_3)
	.align		4
.L_3:
        /*0004*/ 	.word	index@(_Z6kernelP6float2)
        /*0008*/ 	.word	0x00000085


	//----- nvinfo : EIATTR_FRAME_SIZE
	.align		4
.L_4:
        /*000c*/ 	.byte	0x04, 0x11
        /*000e*/ 	.short	(.L_6 - .L_5)
	.align		4
.L_5:
        /*0010*/ 	.word	index@($__internal_0_$__cuda_sm20_div_rn_f64_full)
        /*0014*/ 	.word	0x00000120


	//----- nvinfo : EIATTR_FRAME_SIZE
	.align		4
.L_6:
        /*0018*/ 	.byte	0x04, 0x11
        /*001a*/ 	.short	(.L_8 - .L_7)
	.align		4
.L_7:
        /*001c*/ 	.word	index@(_Z6kernelP6float2)
        /*0020*/ 	.word	0x00000120


	//----- nvinfo : EIATTR_MIN_STACK_SIZE
	.align		4
.L_8:
        /*0024*/ 	.byte	0x04, 0x12
        /*0026*/ 	.short	(.L_10 - .L_9)
	.align		4
.L_9:
        /*0028*/ 	.word	index@(_Z6kernelP6float2)
        /*002c*/ 	.word	0x00000120
.L_10:


//--------------------- .nv.compat                --------------------------
	.section	.nv.compat,"",@"SHT_CUDA_COMPAT_INFO"
	.align	4
        /*0000*/ 	.byte	0x02, 0x09, 0x00, 0x00, 0x02, 0x02, 0x01, 0x00, 0x02, 0x05, 0x05, 0x00, 0x03, 0x07, 0x01, 0x01
        /*0010*/ 	.byte	0x02, 0x03, 0x00, 0x00, 0x02, 0x06, 0x01, 0x00, 0x04, 0x0b, 0x08, 0x00, 0x01, 0x00, 0x00, 0x00
        /*0020*/ 	.byte	0x00, 0x00, 0x00, 0x00


//--------------------- .nv.info._Z6kernelP6float2 --------------------------
	.section	.nv.info._Z6kernelP6float2,"",@"SHT_CUDA_INFO"
	.sectionflags	@""
	.align	4


	//----- nvinfo : EIATTR_CUDA_API_VERSION
	.align		4
        /*0000*/ 	.byte	0x04, 0x37
        /*0002*/ 	.short	(.L_12 - .L_11)
.L_11:
        /*0004*/ 	.word	0x00000082


	//----- nvinfo : EIATTR_KPARAM_INFO
	.align		4
.L_12:
        /*0008*/ 	.byte	0x04, 0x17
        /*000a*/ 	.short	(.L_14 - .L_13)
.L_13:
        /*000c*/ 	.word	0x00000000
        /*0010*/ 	.short	0x0000
        /*0012*/ 	.short	0x0000
        /*0014*/ 	.byte	0x00, 0xf5, 0x21, 0x00


	//----- nvinfo : EIATTR_SPARSE_MMA_MASK
	.align		4
.L_14:
        /*0018*/ 	.byte	0x03, 0x50
        /*001a*/ 	.short	0x0000


	//----- nvinfo : EIATTR_MAXREG_COUNT
	.align		4
        /*001c*/ 	.byte	0x03, 0x1b
        /*001e*/ 	.short	0x00ff


	//----- nvinfo : EIATTR_MERCURY_ISA_VERSION
	.align		4
        /*0020*/ 	.byte	0x03, 0x5f
        /*0022*/ 	.short	0x0101


	//----- nvinfo : EIATTR_VRC_CTA_INIT_COUNT
	.align		4
        /*0024*/ 	.byte	0x02, 0x4a
	.zero		1
	.zero		1


	//----- nvinfo : EIATTR_EXIT_INSTR_OFFSETS
	.align		4
        /*0028*/ 	.byte	0x04, 0x1c
        /*002a*/ 	.short	(.L_16 - .L_15)


	//   ....[0]....
.L_15:
        /*002c*/ 	.word	0x000000c0


	//   ....[1]....
        /*0030*/ 	.word	0x000065d0


	//----- nvinfo : EIATTR_CRS_STACK_SIZE
	.align		4
.L_16:
        /*0034*/ 	.byte	0x04, 0x1e
        /*0036*/ 	.short	(.L_18 - .L_17)
.L_17:
        /*0038*/ 	.word	0x00000000


	//----- nvinfo : EIATTR_CBANK_PARAM_SIZE
	.align		4
.L_18:
        /*003c*/ 	.byte	0x03, 0x19
        /*003e*/ 	.short	0x0008


	//----- nvinfo : EIATTR_PARAM_CBANK
	.align		4
        /*0040*/ 	.byte	0x04, 0x0a
        /*0042*/ 	.short	(.L_20 - .L_19)
	.align		4
.L_19:
        /*0044*/ 	.word	index@(.nv.constant0._Z6kernelP6float2)
        /*0048*/ 	.short	0x0380
        /*004a*/ 	.short	0x0008


	//----- nvinfo : EIATTR_SW_WAR
	.align		4
.L_20:
        /*004c*/ 	.byte	0x04, 0x36
        /*004e*/ 	.short	(.L_22 - .L_21)
.L_21:
        /*0050*/ 	.word	0x00000008
.L_22:


//--------------------- .nv.callgraph             --------------------------
	.section	.nv.callgraph,"",@"SHT_CUDA_CALLGRAPH"
	.align	4
	.sectionentsize	8
	.align		4
        /*0000*/ 	.word	0x00000000
	.align		4
        /*0004*/ 	.word	0xffffffff
	.align		4
        /*0008*/ 	.word	0x00000000
	.align		4
        /*000c*/ 	.word	0xfffffffe
	.align		4
        /*0010*/ 	.word	0x00000000
	.align		4
        /*0014*/ 	.word	0xfffffffd
	.align		4
        /*0018*/ 	.word	0x00000000
	.align		4
        /*001c*/ 	.word	0xfffffffc


//--------------------- .nv.constant4             --------------------------
	.section	.nv.constant4,"a",@progbits
	.align	8
	.align		8
.nv.constant4:
        /*0000*/ 	.dword	A
	.align		8
        /*0008*/ 	.dword	c
	.align		8
        /*0010*/ 	.dword	s


//--------------------- .text._Z6kernelP6float2   --------------------------
	.section	.text._Z6kernelP6float2,"ax",@progbits
	.align	128
        .global         _Z6kernelP6float2
        .type           _Z6kernelP6float2,@function
        .size           _Z6kernelP6float2,(.L_x_13 - _Z6kernelP6float2)
        .other          _Z6kernelP6float2,@"STO_CUDA_ENTRY STV_DEFAULT"
_Z6kernelP6float2:
.text._Z6kernelP6float2:
[----:B------:R-:W0:Y:S01]  /*0000*/  LDC R1, c[0x0][0x37c] ;  /* 0x0000df00ff017b82 */ /* 0x000e220000000800 */
[----:B------:R-:W1:Y:S07]  /*0010*/  S2R R3, SR_TID.Y ;  /* 0x0000000000037919 */ /* 0x000e6e0000002200 */
[----:B------:R-:W1:Y:S01]  /*0020*/  LDC R16, c[0x0][0x364] ;  /* 0x0000d900ff107b82 */ /* 0x000e620000000800 */
[----:B0-----:R-:W-:Y:S01]  /*0030*/  IADD3 R1, PT, PT, R1, -0x120, RZ ;  /* 0xfffffee001017810 */ /* 0x001fe20007ffe0ff */
[----:B------:R-:W0:Y:S06]  /*0040*/  S2R R0, SR_TID.X ;  /* 0x0000000000007919 */ /* 0x000e2c0000002100 */
[----:B------:R-:W1:Y:S08]  /*0050*/  S2UR UR4, SR_CTAID.Y ;  /* 0x00000000000479c3 */ /* 0x000e700000002600 */
[----:B------:R-:W0:Y:S08]  /*0060*/  S2UR UR5, SR_CTAID.X ;  /* 0x00000000000579c3 */ /* 0x000e300000002500 */
[----:B------:R-:W0:Y:S01]  /*0070*/  LDC R7, c[0x0][0x360] ;  /* 0x0000d800ff077b82 */ /* 0x000e220000000800 */
[----:B-1----:R-:W-:-:S02]  /*0080*/  IMAD R16, R16, UR4, R3 ;  /* 0x0000000410107c24 */ /* 0x002fc4000f8e0203 */
[----:B0-----:R-:W-:-:S05]  /*0090*/  IMAD R7, R7, UR5, R0 ;  /* 0x0000000507077c24 */ /* 0x001fca000f8e0200 */
[----:B------:R-:W-:-:S04]  /*00a0*/  VIMNMX.U32 R0, PT, PT, R16, R7, !PT ;  /* 0x0000000710007248 */ /* 0x000fc80007fe0000 */
[----:B------:R-:W-:-:S13]  /*00b0*/  ISETP.GT.U32.AND P0, PT, R0, 0x270f, PT ;  /* 0x0000270f0000780c */ /* 0x000fda0003f04070 */
[----:B------:R-:W-:Y:S05]  /*00c0*/  @P0 EXIT ;  /* 0x000000000000094d */ /* 0x000fea0003800000 */
[----:B------:R-:W0:Y:S01]  /*00d0*/  MUFU.RCP64H R5, 5000 ;  /* 0x40b3880000057908 */ /* 0x000e220000001800 */
[----:B------:R-:W-:Y:S01]  /*00e0*/  HFMA2 R8, -RZ, RZ, 0, 0 ;  /* 0x00000000ff087431 */ /* 0x000fe200000001ff */
[----:B------:R-:W-:Y:S01]  /*00f0*/  MOV R9, 0x40b38800 ;  /* 0x40b3880000097802 */ /* 0x000fe20000000f00 */
[----:B------:R-:W-:Y:S01]  /*0100*/  HFMA2 R4, -RZ, RZ, 0, 5.9604644775390625e-08 ;  /* 0x00000001ff047431 */ /* 0x000fe200000001ff */
[----:B------:R-:W-:Y:S01]  /*0110*/  IADD3 R0, PT, PT, R7, -0x1387, RZ ;  /* 0xffffec7907007810 */ /* 0x000fe20007ffe0ff */
[----:B------:R1:W-:Y:S01]  /*0120*/  STL.128 [R1+0x20], RZ ;  /* 0x000020ff01007387 */ /* 0x0003e20000100c00 */
[----:B------:R-:W-:Y:S01]  /*0130*/  UMOV UR4, URZ ;  /* 0x000000ff00047c82 */ /* 0x000fe20008000000 */
[----:B------:R-:W-:Y:S01]  /*0140*/  BSSY.RECONVERGENT B0, `(.L_x_0) ;  /* 0x0000026000007945 */ /* 0x000fe20003800200 */
[----:B------:R-:W-:Y:S01]  /*0150*/  I2FP.F32.S32 R0, R0 ;  /* 0x0000000000007245 */ /* 0x000fe20000201400 */
[----:B------:R1:W-:Y:S04]  /*0160*/  STL.128 [R1+0x30], RZ ;  /* 0x000030ff01007387 */ /* 0x0003e80000100c00 */
[----:B------:R1:W-:Y:S01]  /*0170*/  STL.128 [R1+0x40], RZ ;  /* 0x000040ff01007387 */ /* 0x0003e20000100c00 */
[----:B0-----:R-:W-:-:S03]  /*0180*/  DFMA R2, R4, -R8, 1 ;  /* 0x3ff000000402742b */ /* 0x001fc60000000808 */
[----:B------:R1:W-:Y:S04]  /*0190*/  STL.128 [R1+0x50], RZ ;  /* 0x000050ff01007387 */ /* 0x0003e80000100c00 */
[----:B------:R1:W-:Y:S01]  /*01a0*/  STL.128 [R1+0x60], RZ ;  /* 0x000060ff01007387 */ /* 0x0003e20000100c00 */
[----:B------:R-:W-:-:S03]  /*01b0*/  DFMA R6, R2, R2, R2 ;  /* 0x000000020206722b */ /* 0x000fc60000000002 */
[----:B------:R1:W-:Y:S01]  /*01c0*/  STL.128 [R1+0x70], RZ ;  /* 0x000070ff01007387 */ /* 0x0003e20000100c00 */
[----:B------:R-:W0:Y:S03]  /*01d0*/  F2F.F64.F32 R2, R0 ;  /* 0x0000000000027310 */ /* 0x000e260000201800 */
[----:B------:R1:W-:Y:S01]  /*01e0*/  STL.128 [R1+0x80], RZ ;  /* 0x000080ff01007387 */ /* 0x0003e20000100c00 */
[----:B------:R-:W-:-:S03]  /*01f0*/  DFMA R6, R4, R6, R4 ;  /* 0x000000060406722b */ /* 0x000fc60000000004 */
[----:B------:R1:W-:Y:S04]  /*0200*/  STL.128 [R1+0x90], RZ ;  /* 0x000090ff01007387 */ /* 0x0003e80000100c00 */
[----:B------:R1:W-:Y:S01]  /*0210*/  STL.128 [R1+0xa0], RZ ;  /* 0x0000a0ff01007387 */ /* 0x0003e20000100c00 */
[----:B------:R-:W-:-:S03]  /*0220*/  DFMA R8, R6, -R8, 1 ;  /* 0x3ff000000608742b */ /* 0x000fc60000000808 */
[----:B------:R1:W-:Y:S01]  /*0230*/  STL.128 [R1+0xb0], RZ ;  /* 0x0000b0ff01007387 */ /* 0x0003e20000100c00 */
[----:B0-----:R-:W-:-:S03]  /*0240*/  DMUL R4, R2, 100 ;  /* 0x4059000002047828 */ /* 0x001fc60000000000 */
[----:B------:R1:W-:Y:S01]  /*0250*/  STL.128 [R1+0xc0], RZ ;  /* 0x0000c0ff01007387 */ /* 0x0003e20000100c00 */
[----:B------:R-:W-:-:S03]  /*0260*/  DFMA R8, R6, R8, R6 ;  /* 0x000000080608722b */ /* 0x000fc60000000006 */
[----:B------:R1:W-:Y:S03]  /*0270*/  STL.128 [R1+0xd0], RZ ;  /* 0x0000d0ff01007387 */ /* 0x0003e60000100c00 */
[----:B------:R-:W-:Y:S01]  /*0280*/  FSETP.GEU.AND P1, PT, |R5|, 6.5827683646048100446e-37, PT ;  /* 0x036000000500780b */ /* 0x000fe20003f2e200 */
[----:B------:R1:W-:Y:S01]  /*0290*/  STL.128 [R1+0xe0], RZ ;  /* 0x0000e0ff01007387 */ /* 0x0003e20000100c00 */
[----:B------:R-:W-:-:S03]  /*02a0*/  DMUL R2, R4, R8 ;  /* 0x0000000804027228 */ /* 0x000fc60000000000 */
[----:B------:R1:W-:Y:S04]  /*02b0*/  STL.128 [R1+0xf0], RZ ;  /* 0x0000f0ff01007387 */ /* 0x0003e80000100c00 */
[----:B------:R1:W-:Y:S01]  /*02c0*/  STL.128 [R1+0x100], RZ ;  /* 0x000100ff01007387 */ /* 0x0003e20000100c00 */
[----:B------:R-:W-:-:S03]  /*02d0*/  DFMA R6, R2, -5000, R4 ;  /* 0xc0b388000206782b */ /* 0x000fc60000000004 */
[----:B------:R1:W-:Y:S05]  /*02e0*/  STL.128 [R1+0x110], RZ ;  /* 0x000110ff01007387 */ /* 0x0003ea0000100c00 */
[----:B------:R-:W-:Y:S01]  /*02f0*/  DFMA R2, R8, R6, R2 ;  /* 0x000000060802722b */ /* 0x000fe20000000002 */
[----:B------:R-:W-:-:S09]  /*0300*/  MOV R7, 0x40b38800 ;  /* 0x40b3880000077802 */ /* 0x000fd20000000f00 */
[----:B------:R-:W-:-:S05]  /*0310*/  FFMA R0, RZ, 5.6103515625, R3 ;  /* 0x40b38800ff007823 */ /* 0x000fca0000000003 */
[----:B------:R-:W-:-:S13]  /*0320*/  FSETP.GT.AND P0, PT, |R0|, 1.469367938527859385e-39, PT ;  /* 0x001000000000780b */ /* 0x000fda0003f04200 */
[----:B-1----:R-:W-:Y:S05]  /*0330*/  @P0 BRA P1, `(.L_x_1) ;  /* 0x0000000000180947 */ /* 0x002fea0000800000 */
[----:B------:R-:W-:Y:S02]  /*0340*/  MOV R14, R4 ;  /* 0x00000004000e7202 */ /* 0x000fe40000000f00 */
[----:B------:R-:W-:Y:S02]  /*0350*/  MOV R15, R5 ;  /* 0x00000005000f7202 */ /* 0x000fe40000000f00 */
[----:B------:R-:W-:-:S07]  /*0360*/  MOV R18, 0x380 ;  /* 0x0000038000127802 */ /* 0x000fce0000000f00 */
[----:B------:R-:W-:Y:S05]  /*0370*/  CALL.REL.NOINC `($__internal_0_$__cuda_sm20_div_rn_f64_full) ;  /* 0x0000006000987944 */ /* 0x000fea0003c00000 */
[----:B------:R-:W-:Y:S02]  /*0380*/  MOV R2, R4 ;  /* 0x0000000400027202 */ /* 0x000fe40000000f00 */
[----:B------:R-:W-:-:S07]  /*0390*/  MOV R3, R5 ;  /* 0x0000000500037202 */ /* 0x000fce0000000f00 */
.L_x_1:
[----:B------:R-:W-:Y:S05]  /*03a0*/  BSYNC.RECONVERGENT B0 ;  /* 0x0000000000007941 */ /* 0x000fea0003800200 */
.L_x_0:
[----:B------:R-:W0:Y:S01]  /*03b0*/  MUFU.RCP64H R9, 5000 ;  /* 0x40b3880000097908 */ /* 0x000e220000001800 */
[----:B------:R-:W-:Y:S01]  /*03c0*/  HFMA2 R10, -RZ, RZ, 0, 0 ;  /* 0x00000000ff0a7431 */ /* 0x000fe200000001ff */
[----:B------:R-:W-:Y:S01]  /*03d0*/  MOV R11, 0x40b38800 ;  /* 0x40b38800000b7802 */ /* 0x000fe20000000f00 */
[----:B------:R-:W-:Y:S01]  /*03e0*/  HFMA2 R8, -RZ, RZ, 0, 5.9604644775390625e-08 ;  /* 0x00000001ff087431 */ /* 0x000fe200000001ff */
[----:B------:R-:W-:Y:S01]  /*03f0*/  IADD3 R16, PT, PT, R16, -0x1387, RZ ;  /* 0xffffec7910107810 */ /* 0x000fe20007ffe0ff */
[----:B------:R-:W-:Y:S03]  /*0400*/  BSSY.RECONVERGENT B0, `(.L_x_2) ;  /* 0x0000015000007945 */ /* 0x000fe60003800200 */
[----:B------:R-:W-:Y:S01]  /*0410*/  I2FP.F32.S32 R16, R16 ;  /* 0x0000001000107245 */ /* 0x000fe20000201400 */
[----:B------:R-:W-:Y:S01]  /*0420*/  F2F.F32.F64 R32, R2 ;  /* 0x0000000200207310 */ /* 0x000fe20000301000 */
[----:B0-----:R-:W-:-:S08]  /*0430*/  DFMA R4, R8, -R10, 1 ;  /* 0x3ff000000804742b */ /* 0x001fd0000000080a */
[----:B------:R-:W-:Y:S02]  /*0440*/  DFMA R12, R4, R4, R4 ;  /* 0x00000004040c722b */ /* 0x000fe40000000004 */
[----:B------:R-:W0:Y:S06]  /*0450*/  F2F.F64.F32 R4, R16 ;  /* 0x0000001000047310 */ /* 0x000e2c0000201800 */
[----:B------:R-:W-:-:S08]  /*0460*/  DFMA R12, R8, R12, R8 ;  /* 0x0000000c080c722b */ /* 0x000fd00000000008 */
[----:B------:R-:W-:Y:S02]  /*0470*/  DFMA R10, R12, -R10, 1 ;  /* 0x3ff000000c0a742b */ /* 0x000fe4000000080a */
[----:B0-----:R-:W-:-:S06]  /*0480*/  DMUL R8, R4, 100 ;  /* 0x4059000004087828 */ /* 0x001fcc0000000000 */
[----:B------:R-:W-:-:S04]  /*0490*/  DFMA R12, R12, R10, R12 ;  /* 0x0000000a0c0c722b */ /* 0x000fc8000000000c */
[----:B------:R-:W-:-:S04]  /*04a0*/  FSETP.GEU.AND P1, PT, |R9|, 6.5827683646048100446e-37, PT ;  /* 0x036000000900780b */ /* 0x000fc80003f2e200 */
[----:B------:R-:W-:-:S08]  /*04b0*/  DMUL R4, R12, R8 ;  /* 0x000000080c047228 */ /* 0x000fd00000000000 */
[----:B------:R-:W-:-:S08]  /*04c0*/  DFMA R10, R4, -5000, R8 ;  /* 0xc0b38800040a782b */ /* 0x000fd00000000008 */
[----:B------:R-:W-:-:S10]  /*04d0*/  DFMA R4, R12, R10, R4 ;  /* 0x0000000a0c04722b */ /* 0x000fd40000000004 */
[----:B------:R-:W-:-:S05]  /*04e0*/  FFMA R0, RZ, 5.6103515625, R5 ;  /* 0x40b38800ff007823 */ /* 0x000fca0000000005 */
[----:B------:R-:W-:-:S13]  /*04f0*/  FSETP.GT.AND P0, PT, |R0|, 1.469367938527859385e-39, PT ;  /* 0x001000000000780b */ /* 0x000fda0003f04200 */
[----:B------:R-:W-:Y:S05]  /*0500*/  @P0 BRA P1, `(.L_x_3) ;  /* 0x0000000000100947 */ /* 0x000fea0000800000 */
[----:B------:R-:W-:Y:S02]  /*0510*/  MOV R14, R8 ;  /* 0x00000008000e7202 */ /* 0x000fe40000000f00 */
[----:B------:R-:W-:Y:S02]  /*0520*/  MOV R15, R9 ;  /* 0x00000009000f7202 */ /* 0x000fe40000000f00 */
[----:B------:R-:W-:-:S07]  /*0530*/  MOV R18, 0x550 ;  /* 0x0000055000127802 */ /* 0x000fce0000000f00 */
[----:B------:R-:W-:Y:S05]  /*0540*/  CALL.REL.NOINC `($__internal_0_$__cuda_sm20_div_rn_f64_full) ;  /* 0x0000006000247944 */ /* 0x000fea0003c00000 */
.L_x_3:
[----:B------:R-:W-:Y:S05]  /*0550*/  BSYNC.RECONVERGENT B0 ;  /* 0x0000000000007941 */ /* 0x000fea0003800200 */
.L_x_2:
[----:B------:R-:W0:Y:S01]  /*0560*/  F2F.F32.F64 R43, R4 ;  /* 0x00000004002b7310 */ /* 0x000e220000301000 */
[----:B------:R-:W-:Y:S01]  /*0570*/  HFMA2 R42, -RZ, RZ, -1.875, 0 ;  /* 0xbf800000ff2a7431 */ /* 0x000fe200000001ff */
[----:B------:R-:W-:Y:S01]  /*0580*/  MOV R0, 0x3f800000 ;  /* 0x3f80000000007802 */ /* 0x000fe20000000f00 */
[----:B------:R-:W-:Y:S02]  /*0590*/  HFMA2 R34, -RZ, RZ, 0, 0 ;  /* 0x00000000ff227431 */ /* 0x000fe400000001ff */
[----:B------:R-:W-:Y:S01]  /*05a0*/  FADD R32, -R32, -RZ ;  /* 0x800000ff20207221 */ /* 0x000fe20000000100 */
[----:B------:R-:W-:Y:S01]  /*05b0*/  MOV R33, 0xbf800000 ;  /* 0xbf80000000217802 */ /* 0x000fe20000000f00 */
[----:B------:R-:W-:Y:S01]  /*05c0*/  HFMA2 R11, -RZ, RZ, 1.875, 0 ;  /* 0x3f800000ff0b7431 */ /* 0x000fe200000001ff */
[----:B------:R-:W-:Y:S01]  /*05d0*/  MOV R35, 0x3f800000 ;  /* 0x3f80000000237802 */ /* 0x000fe20000000f00 */
[----:B------:R-:W-:Y:S01]  /*05e0*/  STL [R1+0x30], R0 ;  /* 0x0000300001007387 */ /* 0x000fe20000100800 */
[----:B------:R-:W-:Y:S01]  /*05f0*/  HFMA2 R10, -RZ, RZ, 0, 0 ;  /* 0x00000000ff0a7431 */ /* 0x000fe200000001ff */
[----:B------:R-:W-:Y:S01]  /*0600*/  MOV R8, 0xbf800000 ;  /* 0xbf80000000087802 */ /* 0x000fe20000000f00 */
[----:B------:R-:W-:Y:S01]  /*0610*/  HFMA2 R65, -RZ, RZ, 0, 0 ;  /* 0x00000000ff417431 */ /* 0x000fe200000001ff */
[----:B------:R-:W-:Y:S01]  /*0620*/  STL [R1+0x68], R0 ;  /* 0x0000680001007387 */ /* 0x000fe20000100800 */
[----:B------:R-:W-:Y:S01]  /*0630*/  MOV R9, RZ ;  /* 0x000000ff00097202 */ /* 0x000fe20000000f00 */
[----:B------:R-:W-:Y:S01]  /*0640*/  HFMA2 R37, -RZ, RZ, 0, 0 ;  /* 0x00000000ff257431 */ /* 0x000fe200000001ff */
[----:B------:R-:W-:Y:S01]  /*0650*/  MOV R97, 0xffffffce ;  /* 0xffffffce00617802 */ /* 0x000fe20000000f00 */
[----:B------:R-:W-:Y:S01]  /*0660*/  STL [R1+0xa0], R0 ;  /* 0x0000a00001007387 */ /* 0x000fe20000100800 */
[----:B------:R-:W-:Y:S01]  /*0670*/  HFMA2 R12, -RZ, RZ, 1.875, 0 ;  /* 0x3f800000ff0c7431 */ /* 0x000fe200000001ff */
[----:B------:R-:W-:Y:S01]  /*0680*/  CS2R R72, SRZ ;  /* 0x0000000000487805 */ /* 0x000fe2000001ff00 */
[----:B------:R-:W-:Y:S01]  /*0690*/  HFMA2 R63, -RZ, RZ, 0, 0 ;  /* 0x00000000ff3f7431 */ /* 0x000fe200000001ff */
[----:B------:R-:W-:Y:S01]  /*06a0*/  STL [R1+0xd8], R0 ;  /* 0x0000d80001007387 */ /* 0x000fe20000100800 */
[----:B------:R-:W-:Y:S01]  /*06b0*/  HFMA2 R51, -RZ, RZ, 0, 0 ;  /* 0x00000000ff337431 */ /* 0x000fe200000001ff */
[----:B------:R-:W-:Y:S01]  /*06c0*/  MOV R64, 0x3f800000 ;  /* 0x3f80000000407802 */ /* 0x000fe20000000f00 */
[----:B------:R-:W-:Y:S01]  /*06d0*/  HFMA2 R39, -RZ, RZ, 1.875, 0 ;  /* 0x3f800000ff277431 */ /* 0x000fe200000001ff */
[----:B------:R-:W-:Y:S01]  /*06e0*/  STL [R1+0x110], R0 ;  /* 0x0001100001007387 */ /* 0x000fe20000100800 */
[----:B------:R-:W-:Y:S01]  /*06f0*/  HFMA2 R45, -RZ, RZ, 0, 0 ;  /* 0x00000000ff2d7431 */ /* 0x000fe200000001ff */
[----:B------:R-:W-:-:S02]  /*0700*/  CS2R R70, SRZ ;  /* 0x0000000000467805 */ /* 0x000fc4000001ff00 */
[----:B------:R-:W-:Y:S01]  /*0710*/  CS2R R40, SRZ ;  /* 0x0000000000287805 */ /* 0x000fe2000001ff00 */
[----:B------:R-:W-:Y:S01]  /*0720*/  STL.128 [R1], R32 ;  /* 0x0000002001007387 */ /* 0x000fe20000100c00 */
[----:B------:R-:W-:Y:S02]  /*0730*/  MOV R36, 0xbf800000 ;  /* 0xbf80000000247802 */ /* 0x000fe40000000f00 */
[----:B------:R-:W-:Y:S02]  /*0740*/  CS2R R14, SRZ ;  /* 0x00000000000e7805 */ /* 0x000fe4000001ff00 */
[----:B------:R-:W-:Y:S01]  /*0750*/  CS2R R2, SRZ ;  /* 0x0000000000027805 */ /* 0x000fe2000001ff00 */
[----:B0-----:R-:W-:Y:S01]  /*0760*/  STL.64 [R1+0x28], R42 ;  /* 0x0000282a01007387 */ /* 0x001fe20000100a00 */
[----:B------:R-:W-:Y:S02]  /*0770*/  CS2R R66, SRZ ;  /* 0x0000000000427805 */ /* 0x000fe4000001ff00 */
[----:B------:R-:W-:-:S02]  /*0780*/  CS2R R68, SRZ ;  /* 0x0000000000447805 */ /* 0x000fc4000001ff00 */
[----:B------:R-:W-:Y:S01]  /*0790*/  CS2R R46, SRZ ;  /* 0x00000000002e7805 */ /* 0x000fe2000001ff00 */
[----:B------:R0:W-:Y:S01]  /*07a0*/  STL.128 [R1+0x10], R8 ;  /* 0x0000100801007387 */ /* 0x0001e20000100c00 */
[----:B------:R-:W-:Y:S02]  /*07b0*/  CS2R R6, SRZ ;  /* 0x0000000000067805 */ /* 0x000fe4000001ff00 */
[----:B------:R-:W-:Y:S02]  /*07c0*/  CS2R R4, SRZ ;  /* 0x0000000000047805 */ /* 0x000fe4000001ff00 */
[----:B------:R-:W-:Y:S02]  /*07d0*/  MOV R13, RZ ;  /* 0x000000ff000d7202 */ /* 0x000fe40000000f00 */
[----:B------:R-:W-:Y:S02]  /*07e0*/  CS2R R60, SRZ ;  /* 0x00000000003c7805 */ /* 0x000fe4000001ff00 */
[----:B------:R-:W-:-:S02]  /*07f0*/  CS2R R58, SRZ ;  /* 0x00000000003a7805 */ /* 0x000fc4000001ff00 */
[----:B------:R-:W-:Y:S02]  /*0800*/  CS2R R56, SRZ ;  /* 0x0000000000387805 */ /* 0x000fe4000001ff00 */
[----:B------:R-:W-:Y:S02]  /*0810*/  MOV R62, 0x3f800000 ;  /* 0x3f800000003e7802 */ /* 0x000fe40000000f00 */
[----:B------:R-:W-:Y:S02]  /*0820*/  CS2R R30, SRZ ;  /* 0x00000000001e7805 */ /* 0x000fe4000001ff00 */
[----:B------:R-:W-:Y:S02]  /*0830*/  CS2R R28, SRZ ;  /* 0x00000000001c7805 */ /* 0x000fe4000001ff00 */
[----:B------:R-:W-:Y:S02]  /*0840*/  CS2R R54, SRZ ;  /* 0x0000000000367805 */ /* 0x000fe4000001ff00 */
[----:B------:R-:W-:-:S02]  /*0850*/  CS2R R52, SRZ ;  /* 0x0000000000347805 */ /* 0x000fc4000001ff00 */
[----:B------:R-:W-:Y:S02]  /*0860*/  CS2R R26, SRZ ;  /* 0x00000000001a7805 */ /* 0x000fe4000001ff00 */
[----:B------:R-:W-:Y:S02]  /*0870*/  CS2R R24, SRZ ;  /* 0x0000000000187805 */ /* 0x000fe4000001ff00 */
[----:B------:R-:W-:Y:S02]  /*0880*/  CS2R R48, SRZ ;  /* 0x0000000000307805 */ /* 0x000fe4000001ff00 */
[----:B------:R-:W-:Y:S01]  /*0890*/  MOV R50, 0x3f800000 ;  /* 0x3f80000000327802 */ /* 0x000fe20000000f00 */
[----:B0-----:R-:W-:Y:S01]  /*08a0*/  HFMA2 R8, -RZ, RZ, 0, 0 ;  /* 0x00000000ff087431 */ /* 0x001fe200000001ff */
[----:B------:R-:W-:Y:S02]  /*08b0*/  MOV R11, RZ ;  /* 0x000000ff000b7202 */ /* 0x000fe40000000f00 */
[----:B------:R-:W-:-:S02]  /*08c0*/  CS2R R22, SRZ ;  /* 0x0000000000167805 */ /* 0x000fc4000001ff00 */
[----:B------:R-:W-:Y:S02]  /*08d0*/  CS2R R20, SRZ ;  /* 0x0000000000147805 */ /* 0x000fe4000001ff00 */
[----:B------:R-:W-:Y:S02]  /*08e0*/  CS2R R18, SRZ ;  /* 0x0000000000127805 */ /* 0x000fe4000001ff00 */
[----:B------:R-:W-:Y:S02]  /*08f0*/  MOV R38, RZ ;  /* 0x000000ff00267202 */ /* 0x000fe40000000f00 */
[----:B------:R-:W-:Y:S02]  /*0900*/  CS2R R16, SRZ ;  /* 0x0000000000107805 */ /* 0x000fe4000001ff00 */
[----:B------:R-:W-:Y:S01]  /*0910*/  MOV R44, 0x3f800000 ;  /* 0x3f800000002c7802 */ /* 0x000fe20000000f00 */
[----:B------:R-:W0:Y:S01]  /*0920*/  LDCU.64 UR4, c[0x0][0x358] ;  /* 0x00006b00ff0477ac */ /* 0x000e220008000a00 */
[----:B------:R-:W-:-:S05]  /*0930*/  NOP ;  /* 0x0000000000007918 */ /* 0x000fca0000000000 */
.L_x_6:
[----:B------:R-:W-:Y:S02]  /*0940*/  PRMT R74, R97, 0x9910, RZ ;  /* 0x00009910614a7816 */ /* 0x000fe400000000ff */
[----:B------:R-:W-:-:S05]  /*0950*/  MOV R75, 0xcd ;  /* 0x000000cd004b7802 */ /* 0x000fca0000000f00 */
[----:B------:R-:W-:-:S05]  /*0960*/  IMAD R74, R74, R75, 0x280a ;  /* 0x0000280a4a4a7424 */ /* 0x000fca00078e024b */
[----:B------:R-:W-:-:S04]  /*0970*/  LOP3.LUT R74, R74, 0xffff, RZ, 0xc0, !PT ;  /* 0x0000ffff4a4a7812 */ /* 0x000fc800078ec0ff */
[----:B------:R-:W-:-:S04]  /*0980*/  SHF.R.U32.HI R74, RZ, 0xb, R74 ;  /* 0x0000000bff4a7819 */ /* 0x000fc8000001164a */
[----:B------:R-:W-:-:S04]  /*0990*/  LOP3.LUT R74, R74, 0xffff, RZ, 0xc0, !PT ;  /* 0x0000ffff4a4a7812 */ /* 0x000fc800078ec0ff */
[----:B------:R-:W-:-:S04]  /*09a0*/  IADD3 R88, PT, PT, -R74, 0x5, RZ ;  /* 0x000000054a587810 */ /* 0x000fc80007ffe1ff */
[C---:B------:R-:W-:Y:S01]  /*09b0*/  SHF.L.U32 R74, R88.reuse, 0x3, RZ ;  /* 0x00000003584a7819 */ /* 0x040fe200000006ff */
[----:B------:R-:W-:-:S03]  /*09c0*/  IMAD R75, R88, 0x30, R1 ;  /* 0x00000030584b7824 */ /* 0x000fc600078e0201 */
[----:B------:R-:W-:-:S04]  /*09d0*/  LOP3.LUT R74, R74, 0xfffffff8, RZ, 0xc0, !PT ;  /* 0xfffffff84a4a7812 */ /* 0x000fc800078ec0ff */
[----:B------:R-:W-:-:S06]  /*09e0*/  IADD3 R74, PT, PT, R74, R75, RZ ;  /* 0x0000004b4a4a7210 */ /* 0x000fcc0007ffe0ff */
[----:B------:R-:W2:Y:S01]  /*09f0*/  LDL.64 R74, [R74] ;  /* 0x000000004a4a7983 */ /* 0x000ea20000100a00 */
[----:B------:R-:W-:-:S04]  /*0a00*/  LOP3.LUT R88, R97, 0xff, RZ, 0xc0, !PT ;  /* 0x000000ff61587812 */ /* 0x000fc800078ec0ff */
[----:B------:R-:W-:Y:S01]  /*0a10*/  ISETP.GT.U32.AND P0, PT, R88, 0x9, PT ;  /* 0x000000095800780c */ /* 0x000fe20003f04070 */
[C---:B-12---:R-:W-:Y:S01]  /*0a20*/  FADD R68, -R74.reuse, R68 ;  /* 0x000000444a447221 */ /* 0x046fe20000000100 */
[C---:B------:R-:W-:Y:S01]  /*0a30*/  FADD R69, -R75.reuse, R69 ;  /* 0x000000454b457221 */ /* 0x040fe20000000100 */
[C---:B------:R-:W-:Y:S01]  /*0a40*/  FADD R66, -R74.reuse, R66 ;  /* 0x000000424a427221 */ /* 0x040fe20000000100 */
[C---:B------:R-:W-:Y:S01]  /*0a50*/  FADD R67, -R75.reuse, R67 ;  /* 0x000000434b437221 */ /* 0x040fe20000000100 */
[C---:B------:R-:W-:Y:S01]  /*0a60*/  FADD R2, -R74.reuse, R2 ;  /* 0x000000024a027221 */ /* 0x040fe20000000100 */
[C---:B------:R-:W-:Y:S01]  /*0a70*/  FADD R3, -R75.reuse, R3 ;  /* 0x000000034b037221 */ /* 0x040fe20000000100 */
[C---:B------:R-:W-:Y:S01]  /*0a80*/  FADD R14, -R74.reuse, R14 ;  /* 0x0000000e4a0e7221 */ /* 0x040fe20000000100 */
[C---:B------:R-:W-:Y:S01]  /*0a90*/  FADD R15, -R75.reuse, R15 ;  /* 0x0000000f4b0f7221 */ /* 0x040fe20000000100 */
[----:B------:R1:W-:Y:S01]  /*0aa0*/  STL.64 [R1+0x70], R68 ;  /* 0x0000704401007387 */ /* 0x0003e20000100a00 */
[C---:B------:R-:W-:Y:S01]  /*0ab0*/  FADD R99, -R74.reuse, R32 ;  /* 0x000000204a637221 */ /* 0x040fe20000000100 */
[C---:B------:R-:W-:Y:S01]  /*0ac0*/  FADD R98, -R75.reuse, R33 ;  /* 0x000000214b627221 */ /* 0x040fe20000000100 */
[----:B------:R-:W-:Y:S01]  /*0ad0*/  FADD R46, -R74, R46 ;  /* 0x0000002e4a2e7221 */ /* 0x000fe20000000100 */
[----:B------:R1:W-:Y:S01]  /*0ae0*/  STL.64 [R1+0xa8], R66 ;  /* 0x0000a84201007387 */ /* 0x0003e20000100a00 */
[----:B------:R-:W-:-:S03]  /*0af0*/  FADD R47, -R75, R47 ;  /* 0x0000002f4b2f7221 */ /* 0x000fc60000000100 */
[----:B------:R1:W-:Y:S04]  /*0b00*/  STL.64 [R1+0xe0], R2 ;  /* 0x0000e00201007387 */ /* 0x0003e80000100a00 */
[----:B------:R1:W-:Y:S01]  /*0b10*/  STL.64 [R1+0x118], R14 ;  /* 0x0001180e01007387 */ /* 0x0003e20000100a00 */
[----:B------:R-:W-:Y:S05]  /*0b20*/  @!P0 BRA `(.L_x_4) ;  /* 0x0000002c00888947 */ /* 0x000fea0003800000 */
[-C--:B------:R-:W-:Y:S01]  /*0b30*/  FMUL R32, R98, R98.reuse ;  /* 0x0000006262207220 */ /* 0x080fe20000400000 */
[-C--:B------:R-:W-:Y:S01]  /*0b40*/  FMUL R33, R45, R45.reuse ;  /* 0x0000002d2d217220 */ /* 0x080fe20000400000 */
[----:B------:R-:W-:Y:S01]  /*0b50*/  FMUL R89, RZ, R45 ;  /* 0x0000002dff597220 */ /* 0x000fe20000400000 */
[----:B------:R-:W-:Y:S01]  /*0b60*/  FMUL R100, RZ, R98 ;  /* 0x00000062ff647220 */ /* 0x000fe20000400000 */
[----:B------:R-:W-:Y:S01]  /*0b70*/  FFMA R32, R99, R99, R32 ;  /* 0x0000006363207223 */ /* 0x000fe20000000020 */
[----:B------:R-:W-:-:S04]  /*0b80*/  FFMA R33, R44, R44, R33 ;  /* 0x0000002c2c217223 */ /* 0x000fc80000000021 */
[----:B------:R-:W-:-:S05]  /*0b90*/  FADD R33, R32, R33 ;  /* 0x0000002120217221 */ /* 0x000fca0000000000 */
[----:B------:R-:W-:-:S13]  /*0ba0*/  FSETP.GEU.AND P0, PT, |R33|, 1.175494350822287508e-38, PT ;  /* 0x008000002100780b */ /* 0x000fda0003f0e200 */
[----:B------:R-:W-:-:S04]  /*0bb0*/  @!P0 FMUL R33, R33, 16777216 ;  /* 0x4b80000021218820 */ /* 0x000fc80000400000 */
[----:B------:R-:W2:Y:S02]  /*0bc0*/  MUFU.RSQ R96, R33 ;  /* 0x0000002100607308 */ /* 0x000ea40000001400 */
[----:B--2---:R-:W-:-:S04]  /*0bd0*/  @!P0 FMUL R96, R96, 4096 ;  /* 0x4580000060608820 */ /* 0x004fc80000400000 */
[-C--:B------:R-:W-:Y:S01]  /*0be0*/  FMUL R32, R98, R96.reuse ;  /* 0x0000006062207220 */ /* 0x080fe20000400000 */
[-C--:B------:R-:W-:Y:S01]  /*0bf0*/  FMUL R93, R45, R96.reuse ;  /* 0x000000602d5d7220 */ /* 0x080fe20000400000 */
[-C--:B------:R-:W-:Y:S01]  /*0c00*/  FFMA R94, R44, R96.reuse, R89 ;  /* 0x000000602c5e7223 */ /* 0x080fe20000000059 */
[----:B------:R-:W-:Y:S01]  /*0c10*/  FFMA R96, R99, R96, R100 ;  /* 0x0000006063607223 */ /* 0x000fe20000000064 */
[----:B------:R-:W-:Y:S01]  /*0c20*/  FFMA R95, RZ, R99, -R32 ;  /* 0x00000063ff5f7223 */ /* 0x000fe20000000820 */
[----:B------:R-:W-:Y:S01]  /*0c30*/  FFMA R93, RZ, R44, -R93 ;  /* 0x0000002cff5d7223 */ /* 0x000fe2000000085d */
[C---:B------:R-:W-:Y:S01]  /*0c40*/  FMUL R33, R45.reuse, R94 ;  /* 0x0000005e2d217220 */ /* 0x040fe20000400000 */
[-C--:B------:R-:W-:Y:S01]  /*0c50*/  FMUL R102, R98, R96.reuse ;  /* 0x0000006062667220 */ /* 0x080fe20000400000 */
[C---:B------:R-:W-:Y:S01]  /*0c60*/  FMUL R32, R44.reuse, R95 ;  /* 0x0000005f2c207220 */ /* 0x040fe20000400000 */
[C---:B------:R-:W-:Y:S01]  /*0c70*/  FMUL R89, R45.reuse, R93 ;  /* 0x0000005d2d597220 */ /* 0x040fe20000400000 */
[C---:B------:R-:W-:Y:S01]  /*0c80*/  FMUL R101, R45.reuse, R95 ;  /* 0x0000005f2d657220 */ /* 0x040fe20000400000 */
[C---:B------:R-:W-:Y:S01]  /*0c90*/  FFMA R33, R44.reuse, R93, R33 ;  /* 0x0000005d2c217223 */ /* 0x040fe20000000021 */
[----:B------:R-:W-:Y:S01]  /*0ca0*/  FFMA R45, R45, R96, -R32 ;  /* 0x000000602d2d7223 */ /* 0x000fe20000000820 */
[----:B------:R-:W-:Y:S01]  /*0cb0*/  FFMA R32, R44, R94, -R89 ;  /* 0x0000005e2c207223 */ /* 0x000fe20000000859 */
[----:B------:R-:W-:Y:S01]  /*0cc0*/  FMUL R89, R98, R95 ;  /* 0x0000005f62597220 */ /* 0x000fe20000400000 */
[-C--:B------:R-:W-:Y:S01]  /*0cd0*/  FFMA R44, R44, R96.reuse, R101 ;  /* 0x000000602c2c7223 */ /* 0x080fe20000000065 */
[CC--:B------:R-:W-:Y:S01]  /*0ce0*/  FMUL R100, R98.reuse, R93.reuse ;  /* 0x0000005d62647220 */ /* 0x0c0fe20000400000 */
[C---:B------:R-:W-:Y:S01]  /*0cf0*/  FMUL R101, R99.reuse, R93 ;  /* 0x0000005d63657220 */ /* 0x040fe20000400000 */
[CC--:B------:R-:W-:Y:S01]  /*0d00*/  FFMA R102, R99.reuse, R95.reuse, R102 ;  /* 0x0000005f63667223 */ /* 0x0c0fe20000000066 */
[C---:B------:R-:W-:Y:S01]  /*0d10*/  FFMA R89, R99.reuse, R96, -R89 ;  /* 0x0000006063597223 */ /* 0x040fe20000000859 */
[-C--:B------:R-:W-:Y:S01]  /*0d20*/  FFMA R99, R99, R94.reuse, R100 ;  /* 0x0000005e63637223 */ /* 0x080fe20000000064 */
[-C--:B------:R-:W-:Y:S01]  /*0d30*/  FFMA R98, R98, R94.reuse, -R101 ;  /* 0x0000005e62627223 */ /* 0x080fe20000000865 */
[C---:B------:R-:W-:Y:S01]  /*0d40*/  FMUL R100, R46.reuse, R95 ;  /* 0x0000005f2e647220 */ /* 0x040fe20000400000 */
[C---:B------:R-:W-:Y:S01]  /*0d50*/  FMUL R105, R47.reuse, R94 ;  /* 0x0000005e2f697220 */ /* 0x040fe20000400000 */
[C---:B------:R-:W-:Y:S01]  /*0d60*/  FMUL R101, R47.reuse, R93 ;  /* 0x0000005d2f657220 */ /* 0x040fe20000400000 */
[C---:B------:R-:W-:Y:S01]  /*0d70*/  FMUL R103, R47.reuse, R95 ;  /* 0x0000005f2f677220 */ /* 0x040fe20000400000 */
[----:B------:R-:W-:Y:S01]  /*0d80*/  FFMA R47, R47, R96, -R100 ;  /* 0x000000602f2f7223 */ /* 0x000fe20000000864 */
[C---:B------:R-:W-:Y:S01]  /*0d90*/  FFMA R105, R46.reuse, R93, R105 ;  /* 0x0000005d2e697223 */ /* 0x040fe20000000069 */
[C---:B------:R-:W-:Y:S01]  /*0da0*/  FFMA R100, R46.reuse, R94, -R101 ;  /* 0x0000005e2e647223 */ /* 0x040fe20000000865 */
[-C--:B------:R-:W-:Y:S01]  /*0db0*/  FFMA R46, R46, R96.reuse, R103 ;  /* 0x000000602e2e7223 */ /* 0x080fe20000000067 */
[CC--:B------:R-:W-:Y:S01]  /*0dc0*/  FMUL R101, R35.reuse, R96.reuse ;  /* 0x0000006023657220 */ /* 0x0c0fe20000400000 */
[C---:B------:R-:W-:Y:S01]  /*0dd0*/  FMUL R103, R35.reuse, R95 ;  /* 0x0000005f23677220 */ /* 0x040fe20000400000 */
        /* <DEDUP_REMOVED lines=11> */
[CC--:B------:R-:W-:Y:S01]  /*0e90*/  FFMA R34, R16.reuse, R93.reuse, R107 ;  /* 0x0000005d10227223 */ /* 0x0c0fe2000000006b */
[C---:B------:R-:W-:Y:S01]  /*0ea0*/  FFMA R106, R16.reuse, R94, -R35 ;  /* 0x0000005e106a7223 */ /* 0x040fe20000000823 */
[-C--:B------:R-:W-:Y:S01]  /*0eb0*/  FFMA R16, R16, R96.reuse, R109 ;  /* 0x0000006010107223 */ /* 0x080fe2000000006d */
        /* <DEDUP_REMOVED lines=29> */
[----:B------:R-:W-:Y:S01]  /*1090*/  FFMA R116, R20, R94, -R35 ;  /* 0x0000005e14747223 */ /* 0x000fe20000000823 */
[-C--:B------:R-:W-:Y:S01]  /*10a0*/  FMUL R120, R40, R93.reuse ;  /* 0x0000005d28787220 */ /* 0x080fe20000400000 */
[C---:B------:R-:W-:Y:S01]  /*10b0*/  FFMA R38, R20.reuse, R93, R113 ;  /* 0x0000005d14267223 */ /* 0x040fe20000000071 */
[CC--:B------:R-:W-:Y:S01]  /*10c0*/  FMUL R35, R41.reuse, R96.reuse ;  /* 0x0000006029237220 */ /* 0x0c0fe20000400000 */
[C---:B------:R-:W-:Y:S01]  /*10d0*/  FMUL R21, R41.reuse, R95 ;  /* 0x0000005f29157220 */ /* 0x040fe20000400000 */
[C---:B------:R-:W-:Y:S01]  /*10e0*/  FMUL R113, R41.reuse, R93 ;  /* 0x0000005d29717220 */ /* 0x040fe20000400000 */
[----:B------:R-:W-:Y:S01]  /*10f0*/  FFMA R20, R20, R96, R117 ;  /* 0x0000006014147223 */ /* 0x000fe20000000075 */
[----:B------:R-:W-:Y:S01]  /*1100*/  FFMA R117, R41, R94, -R120 ;  /* 0x0000005e29757223 */ /* 0x000fe20000000878 */
[C---:B------:R-:W-:Y:S01]  /*1110*/  FFMA R41, R40.reuse, R95, R35 ;  /* 0x0000005f28297223 */ /* 0x040fe20000000023 */
[C---:B------:R-:W-:Y:S01]  /*1120*/  FFMA R21, R40.reuse, R96, -R21 ;  /* 0x0000006028157223 */ /* 0x040fe20000000815 */
[-C--:B------:R-:W-:Y:S01]  /*1130*/  FFMA R113, R40, R94.reuse, R113 ;  /* 0x0000005e28717223 */ /* 0x080fe20000000071 */
[C---:B------:R-:W-:Y:S01]  /*1140*/  FMUL R35, R23.reuse, R93 ;  /* 0x0000005d17237220 */ /* 0x040fe20000400000 */
[CC--:B------:R-:W-:Y:S01]  /*1150*/  FMUL R40, R22.reuse, R95.reuse ;  /* 0x0000005f16287220 */ /* 0x0c0fe20000400000 */
[CC--:B------:R-:W-:Y:S01]  /*1160*/  FMUL R119, R23.reuse, R94.reuse ;  /* 0x0000005e17777220 */ /* 0x0c0fe20000400000 */
[C---:B------:R-:W-:Y:S01]  /*1170*/  FMUL R121, R23.reuse, R95 ;  /* 0x0000005f17797220 */ /* 0x040fe20000400000 */
[----:B------:R-:W-:Y:S01]  /*1180*/  FFMA R120, R22, R94, -R35 ;  /* 0x0000005e16787223 */ /* 0x000fe20000000823 */
[-C--:B------:R-:W-:Y:S01]  /*1190*/  FMUL R124, R42, R93.reuse ;  /* 0x0000005d2a7c7220 */ /* 0x080fe20000400000 */
[-C--:B------:R-:W-:Y:S01]  /*11a0*/  FFMA R122, R23, R96.reuse, -R40 ;  /* 0x00000060177a7223 */ /* 0x080fe20000000828 */
[CC--:B------:R-:W-:Y:S01]  /*11b0*/  FMUL R35, R43.reuse, R96.reuse ;  /* 0x000000602b237220 */ /* 0x0c0fe20000400000 */
[C---:B------:R-:W-:Y:S01]  /*11c0*/  FFMA R40, R22.reuse, R93, R119 ;  /* 0x0000005d16287223 */ /* 0x040fe20000000077 */
[C---:B------:R-:W-:Y:S01]  /*11d0*/  FMUL R23, R43.reuse, R95 ;  /* 0x0000005f2b177220 */ /* 0x040fe20000400000 */
[----:B------:R-:W-:Y:S01]  /*11e0*/  FFMA R22, R22, R96, R121 ;  /* 0x0000006016167223 */ /* 0x000fe20000000079 */
[C---:B------:R-:W-:Y:S01]  /*11f0*/  FMUL R119, R43.reuse, R93 ;  /* 0x0000005d2b777220 */ /* 0x040fe20000400000 */
[----:B------:R-:W-:Y:S01]  /*1200*/  FFMA R121, R43, R94, -R124 ;  /* 0x0000005e2b797223 */ /* 0x000fe2000000087c */
[C---:B------:R-:W-:Y:S01]  /*1210*/  FFMA R43, R42.reuse, R95, R35 ;  /* 0x0000005f2a2b7223 */ /* 0x040fe20000000023 */
[C---:B------:R-:W-:Y:S01]  /*1220*/  FFMA R23, R42.reuse, R96, -R23 ;  /* 0x000000602a177223 */ /* 0x040fe20000000817 */
[----:B------:R-:W-:Y:S01]  /*1230*/  FFMA R119, R42, R94, R119 ;  /* 0x0000005e2a777223 */ /* 0x000fe20000000077 */
[----:B------:R-:W-:Y:S01]  /*1240*/  FADD R37, R37, R34 ;  /* 0x0000002225257221 */ /* 0x000fe20000000000 */
        /* <DEDUP_REMOVED lines=8> */
[----:B------:R-:W-:Y:S01]  /*12d0*/  FADD R45, R45, -R98 ;  /* 0x800000622d2d7221 */ /* 0x000fe20000000000 */
[----:B------:R-:W-:Y:S01]  /*12e0*/  FADD R44, R44, -R99 ;  /* 0x800000632c2c7221 */ /* 0x000fe20000000000 */
        /* <DEDUP_REMOVED lines=9> */
[----:B------:R-:W-:Y:S01]  /*1380*/  FADD R21, R118, -R117 ;  /* 0x8000007576157221 */ /* 0x000fe20000000000 */
[----:B------:R-:W-:Y:S01]  /*1390*/  FADD R20, R20, -R113 ;  /* 0x8000007114147221 */ /* 0x000fe20000000000 */
[----:B------:R-:W-:Y:S01]  /*13a0*/  FADD R23, R122, -R121 ;  /* 0x800000797a177221 */ /* 0x000fe20000000000 */
[----:B------:R-:W-:Y:S01]  /*13b0*/  FADD R22, R22, -R119 ;  /* 0x8000007716167221 */ /* 0x000fe20000000000 */
[----:B------:R2:W-:Y:S01]  /*13c0*/  STL.128 [R1], R32 ;  /* 0x0000002001007387 */ /* 0x0005e20000100c00 */
[----:B------:R-:W-:-:S02]  /*13d0*/  IADD3 R89, PT, PT, R97, 0x32, RZ ;  /* 0x0000003261597810 */ /* 0x000fc40007ffe0ff */
[----:B------:R-:W-:Y:S01]  /*13e0*/  MOV R98, R33 ;  /* 0x0000002100627202 */ /* 0x000fe20000000f00 */
[----:B------:R2:W-:Y:S01]  /*13f0*/  STL.128 [R1+0x30], R44 ;  /* 0x0000302c01007387 */ /* 0x0005e20000100c00 */
[----:B------:R-:W-:Y:S02]  /*1400*/  ISETP.GT.U32.AND P0, PT, R89, 0x27, PT ;  /* 0x000000275900780c */ /* 0x000fe40003f04070 */
[----:B------:R-:W-:Y:S01]  /*1410*/  MOV R99, R32 ;  /* 0x0000002000637202 */ /* 0x000fe20000000f00 */
[----:B------:R2:W-:Y:S04]  /*1420*/  STL.128 [R1+0x10], R36 ;  /* 0x0000102401007387 */ /* 0x0005e80000100c00 */
[----:B------:R2:W-:Y:S04]  /*1430*/  STL.128 [R1+0x40], R16 ;  /* 0x0000401001007387 */ /* 0x0005e80000100c00 */
[----:B------:R2:W-:Y:S04]  /*1440*/  STL.128 [R1+0x20], R40 ;  /* 0x0000202801007387 */ /* 0x0005e80000100c00 */
[----:B------:R2:W-:Y:S01]  /*1450*/  STL.128 [R1+0x50], R20 ;  /* 0x0000501401007387 */ /* 0x0005e20000100c00 */
[----:B------:R-:W-:Y:S05]  /*1460*/  @P0 BRA `(.L_x_4) ;  /* 0x0000002400380947 */ /* 0x000fea0003800000 */
[----:B------:R-:W-:Y:S01]  /*1470*/  FMUL R87, R47, R47 ;  /* 0x0000002f2f577220 */ /* 0x000fe20000400000 */
[----:B------:R-:W-:Y:S01]  /*1480*/  FMUL R91, R51, R51 ;  /* 0x00000033335b7220 */ /* 0x000fe20000400000 */
[----:B------:R-:W-:Y:S02]  /*1490*/  FMUL R99, RZ, R47 ;  /* 0x0000002fff637220 */ /* 0x000fe40000400000 */
[----:B------:R-:W-:Y:S01]  /*14a0*/  FFMA R87, R46, R46, R87 ;  /* 0x0000002e2e577223 */ /* 0x000fe20000000057 */
[----:B------:R-:W-:-:S04]  /*14b0*/  FFMA R90, R50, R50, R91 ;  /* 0x00000032325a7223 */ /* 0x000fc8000000005b */
[----:B------:R-:W-:Y:S01]  /*14c0*/  FADD R98, R87, R90 ;  /* 0x0000005a57627221 */ /* 0x000fe20000000000 */
[----:B------:R-:W-:-:S04]  /*14d0*/  FMUL R87, RZ, R51 ;  /* 0x00000033ff577220 */ /* 0x000fc80000400000 */
[----:B------:R-:W-:-:S13]  /*14e0*/  FSETP.GEU.AND P0, PT, |R98|, 1.175494350822287508e-38, PT ;  /* 0x008000006200780b */ /* 0x000fda0003f0e200 */
[----:B------:R-:W-:-:S04]  /*14f0*/  @!P0 FMUL R98, R98, 16777216 ;  /* 0x4b80000062628820 */ /* 0x000fc80000400000 */
[----:B------:R-:W3:Y:S02]  /*1500*/  MUFU.RSQ R92, R98 ;  /* 0x00000062005c7308 */ /* 0x000ee40000001400 */
[----:B---3--:R-:W-:Y:S01]  /*1510*/  @!P0 FMUL R92, R92, 4096 ;  /* 0x458000005c5c8820 */ /* 0x008fe20000400000 */
[----:B------:R-:W-:-:S03]  /*1520*/  ISETP.GT.U32.AND P0, PT, R89, 0x1d, PT ;  /* 0x0000001d5900780c */ /* 0x000fc60003f04070 */
[-C--:B------:R-:W-:Y:S01]  /*1530*/  FMUL R101, R51, R92.reuse ;  /* 0x0000005c33657220 */ /* 0x080fe20000400000 */
[-C--:B------:R-:W-:Y:S01]  /*1540*/  FMUL R91, R47, R92.reuse ;  /* 0x0000005c2f5b7220 */ /* 0x080fe20000400000 */
[-C--:B------:R-:W-:Y:S01]  /*1550*/  FFMA R90, R50, R92.reuse, R87 ;  /* 0x0000005c325a7223 */ /* 0x080fe20000000057 */
[----:B------:R-:W-:Y:S01]  /*1560*/  FFMA R92, R46, R92, R99 ;  /* 0x0000005c2e5c7223 */ /* 0x000fe20000000063 */
[----:B------:R-:W-:Y:S01]  /*1570*/  FFMA R87, RZ, R50, -R101 ;  /* 0x00000032ff577223 */ /* 0x000fe20000000865 */
[----:B------:R-:W-:Y:S01]  /*1580*/  FFMA R91, RZ, R46, -R91 ;  /* 0x0000002eff5b7223 */ /* 0x000fe2000000085b */
[-C--:B------:R-:W-:Y:S01]  /*1590*/  FMUL R99, R49, R90.reuse ;  /* 0x0000005a31637220 */ /* 0x080fe20000400000 */
[-C--:B------:R-:W-:Y:S01]  /*15a0*/  FMUL R109, R69, R90.reuse ;  /* 0x0000005a456d7220 */ /* 0x080fe20000400000 */
[C---:B------:R-:W-:Y:S01]  /*15b0*/  FMUL R101, R49.reuse, R87 ;  /* 0x0000005731657220 */ /* 0x040fe20000400000 */
[-C--:B------:R-:W-:Y:S01]  /*15c0*/  FMUL R103, R49, R91.reuse ;  /* 0x0000005b31677220 */ /* 0x080fe20000400000 */
[C---:B------:R-:W-:Y:S01]  /*15d0*/  FMUL R100, R48.reuse, R91 ;  /* 0x0000005b30647220 */ /* 0x040fe20000400000 */
[C---:B------:R-:W-:Y:S01]  /*15e0*/  FFMA R99, R48.reuse, R87, R99 ;  /* 0x0000005730637223 */ /* 0x040fe20000000063 */
[C---:B------:R-:W-:Y:S01]  /*15f0*/  FFMA R98, R48.reuse, R90, -R101 ;  /* 0x0000005a30627223 */ /* 0x040fe20000000865 */
[-C--:B------:R-:W-:Y:S01]  /*1600*/  FFMA R48, R48, R92.reuse, R103 ;  /* 0x0000005c30307223 */ /* 0x080fe20000000067 */
[-C--:B------:R-:W-:Y:S01]  /*1610*/  FMUL R101, R45, R92.reuse ;  /* 0x0000005c2d657220 */ /* 0x080fe20000400000 */
[-C--:B------:R-:W-:Y:S01]  /*1620*/  FFMA R49, R49, R92.reuse, -R100 ;  /* 0x0000005c31317223 */ /* 0x080fe20000000864 */
[C---:B------:R-:W-:Y:S01]  /*1630*/  FMUL R103, R45.reuse, R91 ;  /* 0x0000005b2d677220 */ /* 0x040fe20000400000 */
[CC--:B------:R-:W-:Y:S01]  /*1640*/  FMUL R105, R45.reuse, R87.reuse ;  /* 0x000000572d697220 */ /* 0x0c0fe20000400000 */
[C---:B------:R-:W-:Y:S01]  /*1650*/  FMUL R100, R44.reuse, R87 ;  /* 0x000000572c647220 */ /* 0x040fe20000400000 */
[CC--:B------:R-:W-:Y:S01]  /*1660*/  FFMA R104, R44.reuse, R91.reuse, R101 ;  /* 0x0000005b2c687223 */ /* 0x0c0fe20000000065 */
[C---:B------:R-:W-:Y:S01]  /*1670*/  FFMA R103, R44.reuse, R92, -R103 ;  /* 0x0000005c2c677223 */ /* 0x040fe20000000867 */
[-C--:B------:R-:W-:Y:S01]  /*1680*/  FFMA R101, R44, R90.reuse, R105 ;  /* 0x0000005a2c657223 */ /* 0x080fe20000000069 */
[-C--:B------:R-:W-:Y:S01]  /*1690*/  FFMA R100, R45, R90.reuse, -R100 ;  /* 0x0000005a2d647223 */ /* 0x080fe20000000864 */
[C---:B--2---:R-:W-:Y:S01]  /*16a0*/  FMUL R44, R50.reuse, R91 ;  /* 0x0000005b322c7220 */ /* 0x044fe20000400000 */
        /* <DEDUP_REMOVED lines=14> */
[----:B------:R-:W-:Y:S01]  /*1790*/  FFMA R105, R46, R90, R105 ;  /* 0x0000005a2e697223 */ /* 0x000fe20000000069 */
[----:B------:R-:W-:Y:S01]  /*17a0*/  FMUL R46, R68, R91 ;  /* 0x0000005b442e7220 */ /* 0x000fe20000400000 */
[C---:B------:R-:W-:Y:S01]  /*17b0*/  FMUL R45, R69.reuse, R87 ;  /* 0x00000057452d7220 */ /* 0x040fe20000400000 */
[C---:B------:R-:W-:Y:S01]  /*17c0*/  FMUL R111, R69.reuse, R91 ;  /* 0x0000005b456f7220 */ /* 0x040fe20000400000 */
[-C--:B------:R-:W-:Y:S01]  /*17d0*/  FMUL R110, R16, R87.reuse ;  /* 0x00000057106e7220 */ /* 0x080fe20000400000 */
[----:B-1----:R-:W-:Y:S01]  /*17e0*/  FFMA R69, R69, R92, -R46 ;  /* 0x0000005c45457223 */ /* 0x002fe2000000082e */
[C---:B------:R-:W-:Y:S01]  /*17f0*/  FFMA R46, R68.reuse, R87, R109 ;  /* 0x00000057442e7223 */ /* 0x040fe2000000006d */
[C---:B------:R-:W-:Y:S01]  /*1800*/  FFMA R108, R68.reuse, R90, -R45 ;  /* 0x0000005a446c7223 */ /* 0x040fe2000000082d */
[-C--:B------:R-:W-:Y:S01]  /*1810*/  FFMA R68, R68, R92.reuse, R111 ;  /* 0x0000005c44447223 */ /* 0x080fe2000000006f */
        /* <DEDUP_REMOVED lines=23> */
[----:B------:R-:W-:Y:S01]  /*1990*/  FMUL R18, R24, R91 ;  /* 0x0000005b18127220 */ /* 0x000fe20000400000 */
[CC--:B------:R-:W-:Y:S01]  /*19a0*/  FMUL R45, R25.reuse, R87.reuse ;  /* 0x00000057192d7220 */ /* 0x0c0fe20000400000 */
[C---:B------:R-:W-:Y:S01]  /*19b0*/  FMUL R71, R25.reuse, R90 ;  /* 0x0000005a19477220 */ /* 0x040fe20000400000 */
[----:B------:R-:W-:Y:S01]  /*19c0*/  FMUL R120, R20, R87 ;  /* 0x0000005714787220 */ /* 0x000fe20000400000 */
[C---:B------:R-:W-:Y:S01]  /*19d0*/  FFMA R118, R25.reuse, R92, -R18 ;  /* 0x0000005c19767223 */ /* 0x040fe20000000812 */
[C---:B------:R-:W-:Y:S01]  /*19e0*/  FFMA R116, R24.reuse, R90, -R45 ;  /* 0x0000005a18747223 */ /* 0x040fe2000000082d */
[----:B------:R-:W-:Y:S01]  /*19f0*/  FMUL R119, R25, R91 ;  /* 0x0000005b19777220 */ /* 0x000fe20000400000 */
[C---:B------:R-:W-:Y:S01]  /*1a00*/  FFMA R18, R24.reuse, R87, R71 ;  /* 0x0000005718127223 */ /* 0x040fe20000000047 */
[C---:B------:R-:W-:Y:S01]  /*1a10*/  FMUL R45, R21.reuse, R92 ;  /* 0x0000005c152d7220 */ /* 0x040fe20000400000 */
[C---:B------:R-:W-:Y:S01]  /*1a20*/  FMUL R25, R21.reuse, R91 ;  /* 0x0000005b15197220 */ /* 0x040fe20000400000 */
[C---:B------:R-:W-:Y:S01]  /*1a30*/  FMUL R71, R21.reuse, R87 ;  /* 0x0000005715477220 */ /* 0x040fe20000400000 */
[----:B------:R-:W-:Y:S01]  /*1a40*/  FFMA R121, R21, R90, -R120 ;  /* 0x0000005a15797223 */ /* 0x000fe20000000878 */
[-C--:B------:R-:W-:Y:S01]  /*1a50*/  FFMA R24, R24, R92.reuse, R119 ;  /* 0x0000005c18187223 */ /* 0x080fe20000000077 */
[C---:B------:R-:W-:Y:S01]  /*1a60*/  FFMA R21, R20.reuse, R91, R45 ;  /* 0x0000005b14157223 */ /* 0x040fe2000000002d */
[C---:B------:R-:W-:Y:S01]  /*1a70*/  FFMA R25, R20.reuse, R92, -R25 ;  /* 0x0000005c14197223 */ /* 0x040fe20000000819 */
[-C--:B------:R-:W-:Y:S01]  /*1a80*/  FFMA R119, R20, R90.reuse, R71 ;  /* 0x0000005a14777223 */ /* 0x080fe20000000047 */
[C---:B------:R-:W-:Y:S01]  /*1a90*/  FMUL R45, R27.reuse, R87 ;  /* 0x000000571b2d7220 */ /* 0x040fe20000400000 */
[----:B------:R-:W-:Y:S01]  /*1aa0*/  FMUL R20, R26, R91 ;  /* 0x0000005b1a147220 */ /* 0x000fe20000400000 */
[CC--:B------:R-:W-:Y:S01]  /*1ab0*/  FMUL R71, R27.reuse, R90.reuse ;  /* 0x0000005a1b477220 */ /* 0x0c0fe20000400000 */
[----:B------:R-:W-:Y:S01]  /*1ac0*/  FMUL R124, R22, R87 ;  /* 0x00000057167c7220 */ /* 0x000fe20000400000 */
[C---:B------:R-:W-:Y:S01]  /*1ad0*/  FFMA R120, R26.reuse, R90, -R45 ;  /* 0x0000005a1a787223 */ /* 0x040fe2000000082d */
[C---:B------:R-:W-:Y:S01]  /*1ae0*/  FMUL R123, R27.reuse, R91 ;  /* 0x0000005b1b7b7220 */ /* 0x040fe20000400000 */
[-C--:B------:R-:W-:Y:S01]  /*1af0*/  FFMA R122, R27, R92.reuse, -R20 ;  /* 0x0000005c1b7a7223 */ /* 0x080fe20000000814 */
[C---:B------:R-:W-:Y:S01]  /*1b00*/  FMUL R45, R23.reuse, R92 ;  /* 0x0000005c172d7220 */ /* 0x040fe20000400000 */
[----:B------:R-:W-:Y:S01]  /*1b10*/  FFMA R20, R26, R87, R71 ;  /* 0x000000571a147223 */ /* 0x000fe20000000047 */
[C---:B------:R-:W-:Y:S01]  /*1b20*/  FMUL R27, R23.reuse, R91 ;  /* 0x0000005b171b7220 */ /* 0x040fe20000400000 */
[C---:B------:R-:W-:Y:S01]  /*1b30*/  FMUL R71, R23.reuse, R87 ;  /* 0x0000005717477220 */ /* 0x040fe20000400000 */
[----:B------:R-:W-:Y:S01]  /*1b40*/  FFMA R125, R23, R90, -R124 ;  /* 0x0000005a177d7223 */ /* 0x000fe2000000087c */
[----:B------:R-:W-:Y:S01]  /*1b50*/  FFMA R23, R22, R91, R45 ;  /* 0x0000005b16177223 */ /* 0x000fe2000000002d */
[-C--:B------:R-:W-:Y:S01]  /*1b60*/  FFMA R26, R26, R92.reuse, R123 ;  /* 0x0000005c1a1a7223 */ /* 0x080fe2000000007b */
        /* <DEDUP_REMOVED lines=19> */
[----:B------:R-:W-:Y:S01]  /*1ca0*/  FADD R18, R113, R110 ;  /* 0x0000006e71127221 */ /* 0x000fe20000000000 */
[----:B------:R-:W-:Y:S01]  /*1cb0*/  FADD R25, R118, -R121 ;  /* 0x8000007976197221 */ /* 0x000fe20000000000 */
[----:B------:R-:W-:Y:S01]  /*1cc0*/  FADD R24, R24, -R119 ;  /* 0x8000007718187221 */ /* 0x000fe20000000000 */
[----:B------:R-:W-:Y:S01]  /*1cd0*/  FADD R27, R122, -R125 ;  /* 0x8000007d7a1b7221 */ /* 0x000fe20000000000 */
[----:B------:R-:W-:Y:S01]  /*1ce0*/  FADD R26, R26, -R123 ;  /* 0x8000007b1a1a7221 */ /* 0x000fe20000000000 */
[----:B------:R3:W-:Y:S01]  /*1cf0*/  STL.128 [R1+0x30], R44 ;  /* 0x0000302c01007387 */ /* 0x0007e20000100c00 */
[----:B------:R-:W-:Y:S01]  /*1d00*/  FADD R69, R69, -R112 ;  /* 0x8000007045457221 */ /* 0x000fe20000000000 */
[----:B------:R-:W-:Y:S01]  /*1d10*/  FADD R68, R68, -R111 ;  /* 0x8000006f44447221 */ /* 0x000fe20000000000 */
[----:B------:R-:W-:Y:S01]  /*1d20*/  MOV R98, R33 ;  /* 0x0000002100627202 */ /* 0x000fe20000000f00 */
[----:B------:R3:W-:Y:S01]  /*1d30*/  STL.128 [R1+0x60], R48 ;  /* 0x0000603001007387 */ /* 0x0007e20000100c00 */
[----:B------:R-:W-:-:S03]  /*1d40*/  MOV R99, R32 ;  /* 0x0000002000637202 */ /* 0x000fc60000000f00 */
[----:B------:R3:W-:Y:S04]  /*1d50*/  STL.128 [R1+0x40], R16 ;  /* 0x0000401001007387 */ /* 0x0007e80000100c00 */
[----:B------:R3:W-:Y:S04]  /*1d60*/  STL.64 [R1+0x78], R70 ;  /* 0x0000784601007387 */ /* 0x0007e80000100a00 */
        /* <DEDUP_REMOVED lines=12> */
[----:B------:R-:W1:Y:S02]  /*1e30*/  MUFU.RSQ R86, R98 ;  /* 0x0000006200567308 */ /* 0x000e640000001400 */
[----:B-1----:R-:W-:Y:S01]  /*1e40*/  @!P0 FMUL R86, R86, 4096 ;  /* 0x4580000056568820 */ /* 0x002fe20000400000 */
        /* <DEDUP_REMOVED lines=24> */
[C---:B---3--:R-:W-:Y:S01]  /*1fd0*/  FMUL R48, R54.reuse, R85 ;  /* 0x0000005536307220 */ /* 0x048fe20000400000 */
        /* <DEDUP_REMOVED lines=19> */
[----:B------:R-:W-:Y:S01]  /*2110*/  FFMA R65, R65, R86, -R50 ;  /* 0x0000005641417223 */ /* 0x000fe20000000832 */
        /* <DEDUP_REMOVED lines=86> */
[----:B------:R4:W-:Y:S04]  /*2680*/  STL.64 [R1+0xa0], R64 ;  /* 0x0000a04001007387 */ /* 0x0009e80000100a00 */
[----:B------:R4:W-:Y:S04]  /*2690*/  STL.128 [R1+0x70], R68 ;  /* 0x0000704401007387 */ /* 0x0009e80000100c00 */
[----:B------:R4:W-:Y:S04]  /*26a0*/  STL.128 [R1+0x80], R24 ;  /* 0x0000801801007387 */ /* 0x0009e80000100c00 */
[----:B------:R4:W-:Y:S01]  /*26b0*/  STL.128 [R1+0xb0], R28 ;  /* 0x0000b01c01007387 */ /* 0x0009e20000100c00 */
[----:B------:R-:W-:Y:S05]  /*26c0*/  @P0 BRA `(.L_x_4) ;  /* 0x0000001000a00947 */ /* 0x000fea0003800000 */
[----:B------:R-:W-:Y:S01]  /*26d0*/  FMUL R79, R67, R67 ;  /* 0x00000043434f7220 */ /* 0x000fe20000400000 */
[----:B------:R-:W-:-:S03]  /*26e0*/  FMUL R81, R63, R63 ;  /* 0x0000003f3f517220 */ /* 0x000fc60000400000 */
        /* <DEDUP_REMOVED lines=8> */
[----:B------:R-:W-:Y:S01]  /*2770*/  ISETP.GT.U32.AND P0, PT, R89, 0x9, PT ;  /* 0x000000095900780c */ /* 0x000fe20003f04070 */
[----:B------:R-:W-:Y:S02]  /*2780*/  FMUL R89, RZ, R67 ;  /* 0x00000043ff597220 */ /* 0x000fe40000400000 */
[-C--:B------:R-:W-:Y:S01]  /*2790*/  FMUL R99, R63, R82.reuse ;  /* 0x000000523f637220 */ /* 0x080fe20000400000 */
[-C--:B------:R-:W-:Y:S01]  /*27a0*/  FMUL R81, R67, R82.reuse ;  /* 0x0000005243517220 */ /* 0x080fe20000400000 */
[-C--:B------:R-:W-:Y:S01]  /*27b0*/  FFMA R80, R62, R82.reuse, R79 ;  /* 0x000000523e507223 */ /* 0x080fe2000000004f */
[----:B------:R-:W-:Y:S01]  /*27c0*/  FFMA R82, R66, R82, R89 ;  /* 0x0000005242527223 */ /* 0x000fe20000000059 */
[----:B------:R-:W-:Y:S01]  /*27d0*/  FFMA R79, RZ, R62, -R99 ;  /* 0x0000003eff4f7223 */ /* 0x000fe20000000863 */
[----:B------:R-:W-:Y:S01]  /*27e0*/  FFMA R81, RZ, R66, -R81 ;  /* 0x00000042ff517223 */ /* 0x000fe20000000851 */
[----:B------:R-:W-:Y:S01]  /*27f0*/  FMUL R99, R57, R80 ;  /* 0x0000005039637220 */ /* 0x000fe20000400000 */
[----:B------:R-:W-:Y:S01]  /*2800*/  FMUL R103, R53, R82 ;  /* 0x0000005235677220 */ /* 0x000fe20000400000 */
[C---:B------:R-:W-:Y:S01]  /*2810*/  FMUL R89, R57.reuse, R79 ;  /* 0x0000004f39597220 */ /* 0x040fe20000400000 */
[-C--:B------:R-:W-:Y:S01]  /*2820*/  FMUL R101, R57, R81.reuse ;  /* 0x0000005139657220 */ /* 0x080fe20000400000 */
[C---:B------:R-:W-:Y:S01]  /*2830*/  FMUL R98, R56.reuse, R81 ;  /* 0x0000005138627220 */ /* 0x040fe20000400000 */
[C---:B------:R-:W-:Y:S01]  /*2840*/  FFMA R99, R56.reuse, R79, R99 ;  /* 0x0000004f38637223 */ /* 0x040fe20000000063 */
[C---:B------:R-:W-:Y:S01]  /*2850*/  FFMA R89, R56.reuse, R80, -R89 ;  /* 0x0000005038597223 */ /* 0x040fe20000000859 */
[-C--:B------:R-:W-:Y:S01]  /*2860*/  FFMA R56, R56, R82.reuse, R101 ;  /* 0x0000005238387223 */ /* 0x080fe20000000065 */
[----:B------:R-:W-:Y:S01]  /*2870*/  FMUL R101, R53, R81 ;  /* 0x0000005135657220 */ /* 0x000fe20000400000 */
[-C--:B------:R-:W-:Y:S01]  /*2880*/  FFMA R57, R57, R82.reuse, -R98 ;  /* 0x0000005239397223 */ /* 0x080fe20000000862 */
[CC--:B------:R-:W-:Y:S01]  /*2890*/  FMUL R105, R53.reuse, R79.reuse ;  /* 0x0000004f35697220 */ /* 0x0c0fe20000400000 */
[C---:B------:R-:W-:Y:S01]  /*28a0*/  FMUL R98, R52.reuse, R79 ;  /* 0x0000004f34627220 */ /* 0x040fe20000400000 */
[C---:B------:R-:W-:Y:S01]  /*28b0*/  FFMA R100, R52.reuse, R82, -R101 ;  /* 0x0000005234647223 */ /* 0x040fe20000000865 */
[CC--:B------:R-:W-:Y:S01]  /*28c0*/  FFMA R104, R52.reuse, R81.reuse, R103 ;  /* 0x0000005134687223 */ /* 0x0c0fe20000000067 */
[-C--:B------:R-:W-:Y:S01]  /*28d0*/  FFMA R101, R52, R80.reuse, R105 ;  /* 0x0000005034657223 */ /* 0x080fe20000000069 */
[-C--:B------:R-:W-:Y:S01]  /*28e0*/  FFMA R98, R53, R80.reuse, -R98 ;  /* 0x0000005035627223 */ /* 0x080fe20000000862 */
[C---:B----4-:R-:W-:Y:S01]  /*28f0*/  FMUL R52, R58.reuse, R81 ;  /* 0x000000513a347220 */ /* 0x050fe20000400000 */
        /* <DEDUP_REMOVED lines=69> */
[----:B------:R-:W-:Y:S01]  /*2d50*/  FFMA R121, R72, R80, -R3 ;  /* 0x0000005048797223 */ /* 0x000fe20000000803 */
[----:B------:R-:W-:Y:S01]  /*2d60*/  FMUL R120, R30, R79 ;  /* 0x0000004f1e787220 */ /* 0x000fe20000400000 */
[-C--:B------:R-:W-:Y:S01]  /*2d70*/  FFMA R72, R72, R82.reuse, R123 ;  /* 0x0000005248487223 */ /* 0x080fe2000000007b */
[C---:B------:R-:W-:Y:S01]  /*2d80*/  FMUL R53, R31.reuse, R82 ;  /* 0x000000521f357220 */ /* 0x040fe20000400000 */
[C---:B------:R-:W-:Y:S01]  /*2d90*/  FMUL R3, R31.reuse, R81 ;  /* 0x000000511f037220 */ /* 0x040fe20000400000 */
        /* <DEDUP_REMOVED lines=27> */
[----:B------:R1:W-:Y:S01]  /*2f50*/  STL.128 [R1+0x90], R52 ;  /* 0x0000903401007387 */ /* 0x0003e20000100c00 */
[----:B------:R-:W-:Y:S01]  /*2f60*/  FADD R3, R118, -R119 ;  /* 0x8000007776037221 */ /* 0x000fe20000000000 */
[----:B------:R-:W-:Y:S01]  /*2f70*/  FADD R2, R2, -R117 ;  /* 0x8000007502027221 */ /* 0x000fe20000000000 */
[----:B------:R-:W-:Y:S01]  /*2f80*/  MOV R98, R33 ;  /* 0x0000002100627202 */ /* 0x000fe20000000f00 */
[----:B------:R1:W-:Y:S01]  /*2f90*/  STL.128 [R1+0xc0], R56 ;  /* 0x0000c03801007387 */ /* 0x0003e20000100c00 */
[----:B------:R-:W-:-:S03]  /*2fa0*/  MOV R99, R32 ;  /* 0x0000002000637202 */ /* 0x000fc60000000f00 */
[----:B------:R1:W-:Y:S04]  /*2fb0*/  STL.128 [R1+0xa0], R64 ;  /* 0x0000a04001007387 */ /* 0x0003e80000100c00 */
[----:B------:R1:W-:Y:S04]  /*2fc0*/  STL.128 [R1+0xd0], R60 ;  /* 0x0000d03c01007387 */ /* 0x0003e80000100c00 */
[----:B------:R1:W-:Y:S04]  /*2fd0*/  STL.128 [R1+0xb0], R28 ;  /* 0x0000b01c01007387 */ /* 0x0003e80000100c00 */
[----:B------:R1:W-:Y:S01]  /*2fe0*/  STL.64 [R1+0xe8], R72 ;  /* 0x0000e84801007387 */ /* 0x0003e20000100a00 */
[----:B------:R-:W-:Y:S05]  /*2ff0*/  @P0 BRA `(.L_x_4) ;  /* 0x0000000800540947 */ /* 0x000fea0003800000 */
[----:B------:R-:W-:Y:S01]  /*3000*/  FMUL R77, R3, R3 ;  /* 0x00000003034d7220 */ /* 0x000fe20000400000 */
        /* <DEDUP_REMOVED lines=11> */
[----:B------:R-:W-:-:S03]  /*30c0*/  FMUL R103, R13, R0 ;  /* 0x000000000d677220 */ /* 0x000fc60000400000 */
[----:B------:R-:W-:Y:S01]  /*30d0*/  FFMA R78, RZ, R2, -R77 ;  /* 0x00000002ff4e7223 */ /* 0x000fe2000000084d */
[----:B------:R-:W-:Y:S01]  /*30e0*/  FFMA R76, RZ, R12, -R103 ;  /* 0x0000000cff4c7223 */ /* 0x000fe20000000867 */
[-C--:B------:R-:W-:Y:S01]  /*30f0*/  FFMA R77, R12, R0.reuse, R101 ;  /* 0x000000000c4d7223 */ /* 0x080fe20000000065 */
[----:B------:R-:W-:Y:S01]  /*3100*/  FFMA R0, R2, R0, R99 ;  /* 0x0000000002007223 */ /* 0x000fe20000000063 */
[C---:B------:R-:W-:Y:S01]  /*3110*/  FMUL R100, R12.reuse, R78 ;  /* 0x0000004e0c647220 */ /* 0x040fe20000400000 */
[C---:B------:R-:W-:Y:S01]  /*3120*/  FMUL R98, R13.reuse, R76 ;  /* 0x0000004c0d627220 */ /* 0x040fe20000400000 */
[CC--:B------:R-:W-:Y:S01]  /*3130*/  FMUL R89, R13.reuse, R77.reuse ;  /* 0x0000004d0d597220 */ /* 0x0c0fe20000400000 */
[----:B------:R-:W-:Y:S01]  /*3140*/  FMUL R99, R13, R78 ;  /* 0x0000004e0d637220 */ /* 0x000fe20000400000 */
[CC--:B------:R-:W-:Y:S01]  /*3150*/  FMUL R105, R15.reuse, R77.reuse ;  /* 0x0000004d0f697220 */ /* 0x0c0fe20000400000 */
[CC--:B------:R-:W-:Y:S01]  /*3160*/  FFMA R103, R12.reuse, R77.reuse, -R98 ;  /* 0x0000004d0c677223 */ /* 0x0c0fe20000000862 */
[-C--:B------:R-:W-:Y:S01]  /*3170*/  FFMA R106, R12, R76.reuse, R89 ;  /* 0x0000004c0c6a7223 */ /* 0x080fe20000000059 */
[----:B------:R-:W-:Y:S01]  /*3180*/  FMUL R98, R15, R76 ;  /* 0x0000004c0f627220 */ /* 0x000fe20000400000 */
[----:B------:R-:W-:Y:S01]  /*3190*/  FFMA R13, R13, R0, -R100 ;  /* 0x000000000d0d7223 */ /* 0x000fe20000000864 */
[CC--:B------:R-:W-:Y:S01]  /*31a0*/  FMUL R89, R15.reuse, R78.reuse ;  /* 0x0000004e0f597220 */ /* 0x0c0fe20000400000 */
[C---:B------:R-:W-:Y:S01]  /*31b0*/  FMUL R100, R14.reuse, R78 ;  /* 0x0000004e0e647220 */ /* 0x040fe20000400000 */
[C---:B------:R-:W-:Y:S01]  /*31c0*/  FFMA R105, R14.reuse, R76, R105 ;  /* 0x0000004c0e697223 */ /* 0x040fe20000000069 */
[CC--:B------:R-:W-:Y:S01]  /*31d0*/  FFMA R101, R14.reuse, R77.reuse, -R98 ;  /* 0x0000004d0e657223 */ /* 0x0c0fe20000000862 */
[----:B------:R-:W-:Y:S01]  /*31e0*/  FFMA R14, R14, R0, R89 ;  /* 0x000000000e0e7223 */ /* 0x000fe20000000059 */
[----:B------:R-:W-:Y:S01]  /*31f0*/  FMUL R98, R4, R78 ;  /* 0x0000004e04627220 */ /* 0x000fe20000400000 */
[-C--:B------:R-:W-:Y:S01]  /*3200*/  FFMA R15, R15, R0.reuse, -R100 ;  /* 0x000000000f0f7223 */ /* 0x080fe20000000864 */
[CC--:B------:R-:W-:Y:S01]  /*3210*/  FMUL R89, R5.reuse, R77.reuse ;  /* 0x0000004d05597220 */ /* 0x0c0fe20000400000 */
[----:B------:R-:W-:Y:S01]  /*3220*/  FFMA R12, R12, R0, R99 ;  /* 0x000000000c0c7223 */ /* 0x000fe20000000063 */
[C---:B------:R-:W-:Y:S01]  /*3230*/  FMUL R100, R5.reuse, R76 ;  /* 0x0000004c05647220 */ /* 0x040fe20000400000 */
[C---:B------:R-:W-:Y:S01]  /*3240*/  FMUL R99, R5.reuse, R78 ;  /* 0x0000004e05637220 */ /* 0x040fe20000400000 */
[----:B------:R-:W-:Y:S01]  /*3250*/  FFMA R5, R5, R0, -R98 ;  /* 0x0000000005057223 */ /* 0x000fe20000000862 */
[C---:B------:R-:W-:Y:S01]  /*3260*/  FFMA R98, R4.reuse, R76, R89 ;  /* 0x0000004c04627223 */ /* 0x040fe20000000059 */
[CC--:B------:R-:W-:Y:S01]  /*3270*/  FFMA R89, R4.reuse, R77.reuse, -R100 ;  /* 0x0000004d04597223 */ /* 0x0c0fe20000000864 */
[----:B------:R-:W-:Y:S01]  /*3280*/  FFMA R4, R4, R0, R99 ;  /* 0x0000000004047223 */ /* 0x000fe20000000063 */
[C---:B------:R-:W-:Y:S01]  /*3290*/  FMUL R100, R56.reuse, R76 ;  /* 0x0000004c38647220 */ /* 0x040fe20000400000 */
[C---:B------:R-:W-:Y:S01]  /*32a0*/  FMUL R99, R57.reuse, R78 ;  /* 0x0000004e39637220 */ /* 0x040fe20000400000 */
[C---:B------:R-:W-:Y:S01]  /*32b0*/  FMUL R107, R57.reuse, R0 ;  /* 0x00000000396b7220 */ /* 0x040fe20000400000 */
[C---:B------:R-:W-:Y:S01]  /*32c0*/  FMUL R104, R57.reuse, R76 ;  /* 0x0000004c39687220 */ /* 0x040fe20000400000 */
[-C--:B------:R-:W-:Y:S01]  /*32d0*/  FFMA R100, R57, R77.reuse, -R100 ;  /* 0x0000004d39647223 */ /* 0x080fe20000000864 */
[C---:B------:R-:W-:Y:S01]  /*32e0*/  FFMA R102, R56.reuse, R0, -R99 ;  /* 0x0000000038667223 */ /* 0x040fe20000000863 */
[CC--:B-1----:R-:W-:Y:S01]  /*32f0*/  FFMA R57, R56.reuse, R78.reuse, R107 ;  /* 0x0000004e38397223 */ /* 0x0c2fe2000000006b */
[-C--:B------:R-:W-:Y:S01]  /*3300*/  FFMA R99, R56, R77.reuse, R104 ;  /* 0x0000004d38637223 */ /* 0x080fe20000000068 */
[C---:B------:R-:W-:Y:S01]  /*3310*/  FMUL R56, R6.reuse, R78 ;  /* 0x0000004e06387220 */ /* 0x040fe20000400000 */
[CC--:B------:R-:W-:Y:S01]  /*3320*/  FMUL R107, R7.reuse, R77.reuse ;  /* 0x0000004d076b7220 */ /* 0x0c0fe20000400000 */
[C---:B------:R-:W-:Y:S01]  /*3330*/  FMUL R104, R7.reuse, R76 ;  /* 0x0000004c07687220 */ /* 0x040fe20000400000 */
[C---:B------:R-:W-:Y:S01]  /*3340*/  FMUL R109, R7.reuse, R78 ;  /* 0x0000004e076d7220 */ /* 0x040fe20000400000 */
[----:B------:R-:W-:Y:S01]  /*3350*/  FFMA R7, R7, R0, -R56 ;  /* 0x0000000007077223 */ /* 0x000fe20000000838 */
[CC--:B------:R-:W-:Y:S01]  /*3360*/  FFMA R56, R6.reuse, R76.reuse, R107 ;  /* 0x0000004c06387223 */ /* 0x0c0fe2000000006b */
[-C--:B------:R-:W-:Y:S01]  /*3370*/  FFMA R104, R6, R77.reuse, -R104 ;  /* 0x0000004d06687223 */ /* 0x080fe20000000868 */
[----:B------:R-:W-:Y:S01]  /*3380*/  FMUL R108, R58, R76 ;  /* 0x0000004c3a6c7220 */ /* 0x000fe20000400000 */
[-C--:B------:R-:W-:Y:S01]  /*3390*/  FFMA R6, R6, R0.reuse, R109 ;  /* 0x0000000006067223 */ /* 0x080fe2000000006d */
[C---:B------:R-:W-:Y:S01]  /*33a0*/  FMUL R107, R59.reuse, R0 ;  /* 0x000000003b6b7220 */ /* 0x040fe20000400000 */
[C---:B------:R-:W-:Y:S01]  /*33b0*/  FMUL R111, R59.reuse, R78 ;  /* 0x0000004e3b6f7220 */ /* 0x040fe20000400000 */
[C---:B------:R-:W-:Y:S01]  /*33c0*/  FMUL R109, R59.reuse, R76 ;  /* 0x0000004c3b6d7220 */ /* 0x040fe20000400000 */
[-C--:B------:R-:W-:Y:S01]  /*33d0*/  FFMA R108, R59, R77.reuse, -R108 ;  /* 0x0000004d3b6c7223 */ /* 0x080fe2000000086c */
[C---:B------:R-:W-:Y:S01]  /*33e0*/  FFMA R59, R58.reuse, R78, R107 ;  /* 0x0000004e3a3b7223 */ /* 0x040fe2000000006b */
[C---:B------:R-:W-:Y:S01]  /*33f0*/  FFMA R111, R58.reuse, R0, -R111 ;  /* 0x000000003a6f7223 */ /* 0x040fe2000000086f */
[-C--:B------:R-:W-:Y:S01]  /*3400*/  FFMA R107, R58, R77.reuse, R109 ;  /* 0x0000004d3a6b7223 */ /* 0x080fe2000000006d */
[----:B------:R-:W-:Y:S01]  /*3410*/  FMUL R58, R8, R78 ;  /* 0x0000004e083a7220 */ /* 0x000fe20000400000 */
[CC--:B------:R-:W-:Y:S01]  /*3420*/  FMUL R113, R9.reuse, R77.reuse ;  /* 0x0000004d09717220 */ /* 0x0c0fe20000400000 */
[C---:B------:R-:W-:Y:S01]  /*3430*/  FMUL R110, R9.reuse, R76 ;  /* 0x0000004c096e7220 */ /* 0x040fe20000400000 */
[C---:B------:R-:W-:Y:S01]  /*3440*/  FMUL R115, R9.reuse, R78 ;  /* 0x0000004e09737220 */ /* 0x040fe20000400000 */
[----:B------:R-:W-:Y:S01]  /*3450*/  FFMA R109, R9, R0, -R58 ;  /* 0x00000000096d7223 */ /* 0x000fe2000000083a */
[-C--:B------:R-:W-:Y:S01]  /*3460*/  FMUL R114, R60, R76.reuse ;  /* 0x0000004c3c727220 */ /* 0x080fe20000400000 */
[C---:B------:R-:W-:Y:S01]  /*3470*/  FFMA R58, R8.reuse, R76, R113 ;  /* 0x0000004c083a7223 */ /* 0x040fe20000000071 */
[CC--:B------:R-:W-:Y:S01]  /*3480*/  FFMA R110, R8.reuse, R77.reuse, -R110 ;  /* 0x0000004d086e7223 */ /* 0x0c0fe2000000086e */
[-C--:B------:R-:W-:Y:S01]  /*3490*/  FFMA R112, R8, R0.reuse, R115 ;  /* 0x0000000008707223 */ /* 0x080fe20000000073 */
[C---:B------:R-:W-:Y:S01]  /*34a0*/  FMUL R9, R61.reuse, R0 ;  /* 0x000000003d097220 */ /* 0x040fe20000400000 */
[-C--:B------:R-:W-:Y:S01]  /*34b0*/  FMUL R8, R10, R78.reuse ;  /* 0x0000004e0a087220 */ /* 0x080fe20000400000 */
[C---:B------:R-:W-:Y:S01]  /*34c0*/  FMUL R117, R61.reuse, R78 ;  /* 0x0000004e3d757220 */ /* 0x040fe20000400000 */
[C---:B------:R-:W-:Y:S01]  /*34d0*/  FMUL R113, R61.reuse, R76 ;  /* 0x0000004c3d717220 */ /* 0x040fe20000400000 */
[-C--:B------:R-:W-:Y:S01]  /*34e0*/  FFMA R114, R61, R77.reuse, -R114 ;  /* 0x0000004d3d727223 */ /* 0x080fe20000000872 */
[C---:B------:R-:W-:Y:S01]  /*34f0*/  FFMA R61, R60.reuse, R78, R9 ;  /* 0x0000004e3c3d7223 */ /* 0x040fe20000000009 */
[CC--:B------:R-:W-:Y:S01]  /*3500*/  FMUL R9, R11.reuse, R77.reuse ;  /* 0x0000004d0b097220 */ /* 0x0c0fe20000400000 */
[----:B------:R-:W-:Y:S01]  /*3510*/  FFMA R115, R11, R0, -R8 ;  /* 0x000000000b737223 */ /* 0x000fe20000000808 */
[----:B------:R-:W-:Y:S01]  /*3520*/  FMUL R8, R63, R76 ;  /* 0x0000004c3f087220 */ /* 0x000fe20000400000 */
[C---:B------:R-:W-:Y:S01]  /*3530*/  FFMA R117, R60.reuse, R0, -R117 ;  /* 0x000000003c757223 */ /* 0x040fe20000000875 */
[-C--:B------:R-:W-:Y:S01]  /*3540*/  FFMA R113, R60, R77.reuse, R113 ;  /* 0x0000004d3c717223 */ /* 0x080fe20000000071 */
[C---:B------:R-:W-:Y:S01]  /*3550*/  FMUL R116, R11.reuse, R76 ;  /* 0x0000004c0b747220 */ /* 0x040fe20000400000 */
[----:B------:R-:W-:Y:S01]  /*3560*/  FMUL R119, R11, R78 ;  /* 0x0000004e0b777220 */ /* 0x000fe20000400000 */
[-C--:B------:R-:W-:Y:S01]  /*3570*/  FFMA R60, R10, R76.reuse, R9 ;  /* 0x0000004c0a3c7223 */ /* 0x080fe20000000009 */
[C---:B------:R-:W-:Y:S01]  /*3580*/  FMUL R120, R62.reuse, R76 ;  /* 0x0000004c3e787220 */ /* 0x040fe20000400000 */
[C---:B------:R-:W-:Y:S01]  /*3590*/  FMUL R11, R63.reuse, R0 ;  /* 0x000000003f0b7220 */ /* 0x040fe20000400000 */
[C---:B------:R-:W-:Y:S01]  /*35a0*/  FMUL R9, R63.reuse, R78 ;  /* 0x0000004e3f097220 */ /* 0x040fe20000400000 */
[-C--:B------:R-:W-:Y:S01]  /*35b0*/  FFMA R121, R62, R77.reuse, R8 ;  /* 0x0000004d3e797223 */ /* 0x080fe20000000008 */
[----:B------:R-:W-:Y:S01]  /*35c0*/  FMUL R8, R2, R76 ;  /* 0x0000004c02087220 */ /* 0x000fe20000400000 */
[C---:B------:R-:W-:Y:S01]  /*35d0*/  FFMA R118, R10.reuse, R0, R119 ;  /* 0x000000000a767223 */ /* 0x040fe20000000077 */
[-C--:B------:R-:W-:Y:S01]  /*35e0*/  FFMA R120, R63, R77.reuse, -R120 ;  /* 0x0000004d3f787223 */ /* 0x080fe20000000878 */
[-C--:B------:R-:W-:Y:S01]  /*35f0*/  FFMA R116, R10, R77.reuse, -R116 ;  /* 0x0000004d0a747223 */ /* 0x080fe20000000874 */
[C---:B------:R-:W-:Y:S01]  /*3600*/  FFMA R63, R62.reuse, R78, R11 ;  /* 0x0000004e3e3f7223 */ /* 0x040fe2000000000b */
[-C--:B------:R-:W-:Y:S01]  /*3610*/  FFMA R119, R62, R0.reuse, -R9 ;  /* 0x000000003e777223 */ /* 0x080fe20000000809 */
[C---:B------:R-:W-:Y:S01]  /*3620*/  FMUL R9, R3.reuse, R0 ;  /* 0x0000000003097220 */ /* 0x040fe20000400000 */
[CC--:B------:R-:W-:Y:S01]  /*3630*/  FMUL R11, R3.reuse, R76.reuse ;  /* 0x0000004c030b7220 */ /* 0x0c0fe20000400000 */
[----:B------:R-:W-:Y:S01]  /*3640*/  FMUL R62, R72, R76 ;  /* 0x0000004c483e7220 */ /* 0x000fe20000400000 */
[CC--:B------:R-:W-:Y:S01]  /*3650*/  FFMA R10, R3.reuse, R77.reuse, -R8 ;  /* 0x0000004d030a7223 */ /* 0x0c0fe20000000808 */
[----:B------:R-:W-:Y:S01]  /*3660*/  FMUL R3, R3, R78 ;  /* 0x0000004e03037220 */ /* 0x000fe20000400000 */
[C---:B------:R-:W-:Y:S01]  /*3670*/  FMUL R125, R73.reuse, R0 ;  /* 0x00000000497d7220 */ /* 0x040fe20000400000 */
[C---:B------:R-:W-:Y:S01]  /*3680*/  FMUL R127, R73.reuse, R76 ;  /* 0x0000004c497f7220 */ /* 0x040fe20000400000 */
[CC--:B------:R-:W-:Y:S01]  /*3690*/  FMUL R123, R73.reuse, R78.reuse ;  /* 0x0000004e497b7220 */ /* 0x0c0fe20000400000 */
[-C--:B------:R-:W-:Y:S01]  /*36a0*/  FFMA R62, R73, R77.reuse, -R62 ;  /* 0x0000004d493e7223 */ /* 0x080fe2000000083e */
[C---:B------:R-:W-:Y:S01]  /*36b0*/  FFMA R9, R2.reuse, R78, R9 ;  /* 0x0000004e02097223 */ /* 0x040fe20000000009 */
[CC--:B------:R-:W-:Y:S01]  /*36c0*/  FFMA R73, R2.reuse, R77.reuse, R11 ;  /* 0x0000004d02497223 */ /* 0x0c0fe2000000000b */
[----:B------:R-:W-:Y:S01]  /*36d0*/  FFMA R8, R2, R0, -R3 ;  /* 0x0000000002087223 */ /* 0x000fe20000000803 */
[C---:B------:R-:W-:Y:S01]  /*36e0*/  FFMA R127, R72.reuse, R77, R127 ;  /* 0x0000004d487f7223 */ /* 0x040fe2000000007f */
[C---:B------:R-:W-:Y:S01]  /*36f0*/  FFMA R2, R72.reuse, R78, R125 ;  /* 0x0000004e48027223 */ /* 0x040fe2000000007d */
[----:B------:R-:W-:Y:S01]  /*3700*/  FFMA R72, R72, R0, -R123 ;  /* 0x0000000048487223 */ /* 0x000fe2000000087b */
[----:B------:R-:W-:Y:S01]  /*3710*/  FADD R13, R13, -R10 ;  /* 0x8000000a0d0d7221 */ /* 0x000fe20000000000 */
[----:B------:R-:W-:Y:S01]  /*3720*/  FADD R9, R9, R106 ;  /* 0x0000006a09097221 */ /* 0x000fe20000000000 */
[----:B------:R-:W-:Y:S01]  /*3730*/  FADD R11, R2, R105 ;  /* 0x00000069020b7221 */ /* 0x000fe20000000000 */
[----:B------:R-:W-:Y:S01]  /*3740*/  FADD R8, R8, R103 ;  /* 0x0000006708087221 */ /* 0x000fe20000000000 */
[----:B------:R-:W-:Y:S01]  /*3750*/  FADD R10, R72, R101 ;  /* 0x00000065480a7221 */ /* 0x000fe20000000000 */
[----:B------:R-:W-:Y:S01]  /*3760*/  FADD R12, R12, -R73 ;  /* 0x800000490c0c7221 */ /* 0x000fe20000000000 */
[----:B------:R-:W-:Y:S01]  /*3770*/  FADD R15, R15, -R62 ;  /* 0x8000003e0f0f7221 */ /* 0x000fe20000000000 */
[----:B------:R-:W-:Y:S01]  /*3780*/  MOV R3, R9 ;  /* 0x0000000900037202 */ /* 0x000fe20000000f00 */
[----:B------:R-:W-:Y:S01]  /*3790*/  FADD R59, R59, R56 ;  /* 0x000000383b3b7221 */ /* 0x000fe20000000000 */
[----:B------:R1:W-:Y:S01]  /*37a0*/  STL.128 [R1+0xe0], R8 ;  /* 0x0000e00801007387 */ /* 0x0003e20000100c00 */
[----:B------:R-:W-:Y:S01]  /*37b0*/  MOV R2, R8 ;  /* 0x0000000800027202 */ /* 0x000fe20000000f00 */
[----:B------:R-:W-:Y:S01]  /*37c0*/  FADD R61, R61, R58 ;  /* 0x0000003a3d3d7221 */ /* 0x000fe20000000000 */
[----:B------:R-:W-:Y:S01]  /*37d0*/  MOV R72, R10 ;  /* 0x0000000a00487202 */ /* 0x000fe20000000f00 */
[----:B------:R-:W-:Y:S01]  /*37e0*/  FADD R63, R63, R60 ;  /* 0x0000003c3f3f7221 */ /* 0x000fe20000000000 */
[----:B------:R-:W-:Y:S01]  /*37f0*/  MOV R73, R11 ;  /* 0x0000000b00497202 */ /* 0x000fe20000000f00 */
        /* <DEDUP_REMOVED lines=10> */
[----:B-1----:R-:W-:Y:S01]  /*38a0*/  FADD R9, R109, -R114 ;  /* 0x800000726d097221 */ /* 0x002fe20000000000 */
[----:B------:R-:W-:Y:S01]  /*38b0*/  FADD R8, R112, -R113 ;  /* 0x8000007170087221 */ /* 0x000fe20000000000 */
[----:B------:R-:W-:Y:S01]  /*38c0*/  FADD R11, R115, -R120 ;  /* 0x80000078730b7221 */ /* 0x000fe20000000000 */
[----:B------:R-:W-:Y:S01]  /*38d0*/  FADD R10, R118, -R121 ;  /* 0x80000079760a7221 */ /* 0x000fe20000000000 */
[----:B------:R1:W-:Y:S01]  /*38e0*/  STL.128 [R1+0x110], R12 ;  /* 0x0001100c01007387 */ /* 0x0003e20000100c00 */
[----:B------:R-:W-:-:S02]  /*38f0*/  MOV R98, R33 ;  /* 0x0000002100627202 */ /* 0x000fc40000000f00 */
[----:B------:R-:W-:Y:S01]  /*3900*/  MOV R99, R32 ;  /* 0x0000002000637202 */ /* 0x000fe20000000f00 */
[----:B------:R1:W-:Y:S04]  /*3910*/  STL.128 [R1+0xc0], R56 ;  /* 0x0000c03801007387 */ /* 0x0003e80000100c00 */
[----:B------:R1:W-:Y:S04]  /*3920*/  STL.128 [R1+0xf0], R4 ;  /* 0x0000f00401007387 */ /* 0x0003e80000100c00 */
[----:B------:R1:W-:Y:S04]  /*3930*/  STL.128 [R1+0xd0], R60 ;  /* 0x0000d03c01007387 */ /* 0x0003e80000100c00 */
[----:B------:R1:W-:Y:S02]  /*3940*/  STL.128 [R1+0x100], R8 ;  /* 0x0001000801007387 */ /* 0x0003e40000100c00 */
.L_x_4:
[----:B------:R-:W-:-:S13]  /*3950*/  ISETP.GE.U32.AND P0, PT, R88, 0xa, PT ;  /* 0x0000000a5800780c */ /* 0x000fda0003f06070 */
[----:B------:R-:W-:Y:S05]  /*3960*/  @!P0 BRA `(.L_x_5) ;  /* 0x00000028007c8947 */ /* 0x000fea0003800000 */
[----:B------:R-:W-:Y:S01]  /*3970*/  FMUL R88, R46, R93 ;  /* 0x0000005d2e587220 */ /* 0x000fe20000400000 */
[----:B------:R-:W-:Y:S01]  /*3980*/  FMUL R100, R44, R95 ;  /* 0x0000005f2c647220 */ /* 0x000fe20000400000 */
[C---:B--2---:R-:W-:Y:S01]  /*3990*/  FMUL R32, R47.reuse, R96 ;  /* 0x000000602f207220 */ /* 0x044fe20000400000 */
[----:B------:R-:W-:Y:S01]  /*39a0*/  FMUL R89, R47, R93 ;  /* 0x0000005d2f597220 */ /* 0x000fe20000400000 */
[C---:B------:R-:W-:Y:S01]  /*39b0*/  FMUL R33, R45.reuse, R95 ;  /* 0x0000005f2d217220 */ /* 0x040fe20000400000 */
[CC--:B------:R-:W-:Y:S01]  /*39c0*/  FMUL R102, R45.reuse, R94.reuse ;  /* 0x0000005e2d667220 */ /* 0x0c0fe20000400000 */
[----:B------:R-:W-:Y:S01]  /*39d0*/  FMUL R105, R45, R93 ;  /* 0x0000005d2d697220 */ /* 0x000fe20000400000 */
[CC--:B------:R-:W-:Y:S01]  /*39e0*/  FMUL R103, R47.reuse, R95.reuse ;  /* 0x0000005f2f677220 */ /* 0x0c0fe20000400000 */
[----:B------:R-:W-:Y:S01]  /*39f0*/  FFMA R88, R47, R94, -R88 ;  /* 0x0000005e2f587223 */ /* 0x000fe20000000858 */
[----:B---3--:R-:W-:Y:S01]  /*3a00*/  FFMA R47, R45, R96, -R100 ;  /* 0x000000602d2f7223 */ /* 0x008fe20000000864 */
[C---:B------:R-:W-:Y:S01]  /*3a10*/  FFMA R101, R46.reuse, R95, R32 ;  /* 0x0000005f2e657223 */ /* 0x040fe20000000020 */
[----:B------:R-:W-:Y:S01]  /*3a20*/  FFMA R45, R46, R94, R89 ;  /* 0x0000005e2e2d7223 */ /* 0x000fe20000000059 */
[C---:B------:R-:W-:Y:S01]  /*3a30*/  FFMA R114, R44.reuse, R96, R33 ;  /* 0x000000602c727223 */ /* 0x040fe20000000021 */
[CC--:B------:R-:W-:Y:S01]  /*3a40*/  FFMA R102, R44.reuse, R93.reuse, R102 ;  /* 0x0000005d2c667223 */ /* 0x0c0fe20000000066 */
[----:B------:R-:W-:Y:S01]  /*3a50*/  FFMA R105, R44, R94, -R105 ;  /* 0x0000005e2c697223 */ /* 0x000fe20000000869 */
[----:B------:R-:W-:Y:S01]  /*3a60*/  FMUL R32, R50, R93 ;  /* 0x0000005d32207220 */ /* 0x000fe20000400000 */
[-C--:B------:R-:W-:Y:S01]  /*3a70*/  FFMA R46, R46, R96.reuse, -R103 ;  /* 0x000000602e2e7223 */ /* 0x080fe20000000867 */
[----:B------:R-:W-:Y:S01]  /*3a80*/  FMUL R44, R48, R95 ;  /* 0x0000005f302c7220 */ /* 0x000fe20000400000 */
[C---:B------:R-:W-:Y:S01]  /*3a90*/  FMUL R100, R51.reuse, R96 ;  /* 0x0000006033647220 */ /* 0x040fe20000400000 */
[----:B------:R-:W-:Y:S01]  /*3aa0*/  FMUL R103, R51, R93 ;  /* 0x0000005d33677220 */ /* 0x000fe20000400000 */
[CC--:B------:R-:W-:Y:S01]  /*3ab0*/  FMUL R106, R49.reuse, R94.reuse ;  /* 0x0000005e316a7220 */ /* 0x0c0fe20000400000 */
[C---:B------:R-:W-:Y:S01]  /*3ac0*/  FMUL R89, R49.reuse, R95 ;  /* 0x0000005f31597220 */ /* 0x040fe20000400000 */
[----:B------:R-:W-:Y:S01]  /*3ad0*/  FMUL R109, R49, R93 ;  /* 0x0000005d316d7220 */ /* 0x000fe20000400000 */
[C---:B------:R-:W-:Y:S01]  /*3ae0*/  FFMA R32, R51.reuse, R94, -R32 ;  /* 0x0000005e33207223 */ /* 0x040fe20000000820 */
[-C--:B------:R-:W-:Y:S01]  /*3af0*/  FMUL R107, R51, R95.reuse ;  /* 0x0000005f336b7220 */ /* 0x080fe20000400000 */
[----:B------:R-:W-:Y:S01]  /*3b00*/  FFMA R33, R49, R96, -R44 ;  /* 0x0000006031217223 */ /* 0x000fe2000000082c */
[C---:B----4-:R-:W-:Y:S01]  /*3b10*/  FFMA R51, R50.reuse, R95, R100 ;  /* 0x0000005f32337223 */ /* 0x050fe20000000064 */
[----:B------:R-:W-:Y:S01]  /*3b20*/  FFMA R49, R50, R94, R103 ;  /* 0x0000005e32317223 */ /* 0x000fe20000000067 */
[-C--:B------:R-:W-:Y:S01]  /*3b30*/  FFMA R100, R48, R93.reuse, R106 ;  /* 0x0000005d30647223 */ /* 0x080fe2000000006a */
[----:B------:R-:W-:Y:S01]  /*3b40*/  FMUL R44, R54, R93 ;  /* 0x0000005d362c7220 */ /* 0x000fe20000400000 */
[C---:B------:R-:W-:Y:S01]  /*3b50*/  FFMA R104, R48.reuse, R96, R89 ;  /* 0x0000006030687223 */ /* 0x040fe20000000059 */
[----:B------:R-:W-:Y:S01]  /*3b60*/  FFMA R103, R48, R94, -R109 ;  /* 0x0000005e30677223 */ /* 0x000fe2000000086d */
[----:B------:R-:W-:Y:S01]  /*3b70*/  FMUL R106, R52, R95 ;  /* 0x0000005f346a7220 */ /* 0x000fe20000400000 */
[C---:B------:R-:W-:Y:S01]  /*3b80*/  FMUL R109, R55.reuse, R93 ;  /* 0x0000005d376d7220 */ /* 0x040fe20000400000 */
[CC--:B------:R-:W-:Y:S01]  /*3b90*/  FMUL R48, R55.reuse, R96.reuse ;  /* 0x0000006037307220 */ /* 0x0c0fe20000400000 */
[----:B------:R-:W-:Y:S01]  /*3ba0*/  FFMA R50, R50, R96, -R107 ;  /* 0x0000006032327223 */ /* 0x000fe2000000086b */
[CC--:B------:R-:W-:Y:S01]  /*3bb0*/  FMUL R111, R55.reuse, R95.reuse ;  /* 0x0000005f376f7220 */ /* 0x0c0fe20000400000 */
[-C--:B------:R-:W-:Y:S01]  /*3bc0*/  FFMA R89, R55, R94.reuse, -R44 ;  /* 0x0000005e37597223 */ /* 0x080fe2000000082c */
[C---:B------:R-:W-:Y:S01]  /*3bd0*/  FMUL R107, R53.reuse, R95 ;  /* 0x0000005f356b7220 */ /* 0x040fe20000400000 */
[C---:B------:R-:W-:Y:S01]  /*3be0*/  FMUL R108, R53.reuse, R94 ;  /* 0x0000005e356c7220 */ /* 0x040fe20000400000 */
[C---:B------:R-:W-:Y:S01]  /*3bf0*/  FFMA R106, R53.reuse, R96, -R106 ;  /* 0x00000060356a7223 */ /* 0x040fe2000000086a */
[-C--:B------:R-:W-:Y:S01]  /*3c00*/  FMUL R113, R53, R93.reuse ;  /* 0x0000005d35717220 */ /* 0x080fe20000400000 */
[----:B------:R-:W-:Y:S01]  /*3c10*/  FMUL R44, R58, R93 ;  /* 0x0000005d3a2c7220 */ /* 0x000fe20000400000 */
[C---:B-1----:R-:W-:Y:S01]  /*3c20*/  FFMA R53, R54.reuse, R94, R109 ;  /* 0x0000005e36357223 */ /* 0x042fe2000000006d */
[C---:B------:R-:W-:Y:S01]  /*3c30*/  FFMA R55, R54.reuse, R95, R48 ;  /* 0x0000005f36377223 */ /* 0x040fe20000000030 */
[-C--:B------:R-:W-:Y:S01]  /*3c40*/  FFMA R54, R54, R96.reuse, -R111 ;  /* 0x0000006036367223 */ /* 0x080fe2000000086f */
[-C--:B------:R-:W-:Y:S01]  /*3c50*/  FFMA R110, R52, R96.reuse, R107 ;  /* 0x00000060346e7223 */ /* 0x080fe2000000006b */
[C---:B------:R-:W-:Y:S01]  /*3c60*/  FMUL R111, R59.reuse, R93 ;  /* 0x0000005d3b6f7220 */ /* 0x040fe20000400000 */
[-C--:B------:R-:W-:Y:S01]  /*3c70*/  FMUL R112, R56, R95.reuse ;  /* 0x0000005f38707220 */ /* 0x080fe20000400000 */
[C---:B------:R-:W-:Y:S01]  /*3c80*/  FMUL R48, R59.reuse, R96 ;  /* 0x000000603b307220 */ /* 0x040fe20000400000 */
[-C--:B------:R-:W-:Y:S01]  /*3c90*/  FFMA R107, R59, R94.reuse, -R44 ;  /* 0x0000005e3b6b7223 */ /* 0x080fe2000000082c */
[-C--:B------:R-:W-:Y:S01]  /*3ca0*/  FFMA R109, R52, R94.reuse, -R113 ;  /* 0x0000005e346d7223 */ /* 0x080fe20000000871 */
[----:B------:R-:W-:Y:S01]  /*3cb0*/  FMUL R44, R57, R94 ;  /* 0x0000005e392c7220 */ /* 0x000fe20000400000 */
[-C--:B------:R-:W-:Y:S01]  /*3cc0*/  FMUL R113, R59, R95.reuse ;  /* 0x0000005f3b717220 */ /* 0x080fe20000400000 */
[C---:B------:R-:W-:Y:S01]  /*3cd0*/  FMUL R59, R57.reuse, R95 ;  /* 0x0000005f393b7220 */ /* 0x040fe20000400000 */
[C---:B------:R-:W-:Y:S01]  /*3ce0*/  FFMA R112, R57.reuse, R96, -R112 ;  /* 0x0000006039707223 */ /* 0x040fe20000000870 */
[C---:B------:R-:W-:Y:S01]  /*3cf0*/  FFMA R116, R58.reuse, R94, R111 ;  /* 0x0000005e3a747223 */ /* 0x040fe2000000006f */
[----:B------:R-:W-:Y:S01]  /*3d00*/  FMUL R57, R57, R93 ;  /* 0x0000005d39397220 */ /* 0x000fe20000400000 */
[----:B------:R-:W-:Y:S01]  /*3d10*/  FFMA R111, R58, R95, R48 ;  /* 0x0000005f3a6f7223 */ /* 0x000fe20000000030 */
[-C--:B------:R-:W-:Y:S01]  /*3d20*/  FFMA R118, R56, R93.reuse, R44 ;  /* 0x0000005d38767223 */ /* 0x080fe2000000002c */
[----:B------:R-:W-:Y:S01]  /*3d30*/  FMUL R48, R6, R93 ;  /* 0x0000005d06307220 */ /* 0x000fe20000400000 */
[----:B------:R-:W-:Y:S01]  /*3d40*/  FMUL R44, R4, R95 ;  /* 0x0000005f042c7220 */ /* 0x000fe20000400000 */
[----:B------:R-:W-:Y:S01]  /*3d50*/  FFMA R58, R58, R96, -R113 ;  /* 0x000000603a3a7223 */ /* 0x000fe20000000871 */
[-C--:B------:R-:W-:Y:S01]  /*3d60*/  FFMA R108, R52, R93.reuse, R108 ;  /* 0x0000005d346c7223 */ /* 0x080fe2000000006c */
[----:B------:R-:W-:Y:S01]  /*3d70*/  FFMA R113, R56, R94, -R57 ;  /* 0x0000005e38717223 */ /* 0x000fe20000000839 */
[C---:B------:R-:W-:Y:S01]  /*3d80*/  FMUL R57, R7.reuse, R93 ;  /* 0x0000005d07397220 */ /* 0x040fe20000400000 */
[C---:B------:R-:W-:Y:S01]  /*3d90*/  FMUL R52, R7.reuse, R96 ;  /* 0x0000006007347220 */ /* 0x040fe20000400000 */
[CC--:B------:R-:W-:Y:S01]  /*3da0*/  FFMA R122, R7.reuse, R94.reuse, -R48 ;  /* 0x0000005e077a7223 */ /* 0x0c0fe20000000830 */
[-C--:B------:R-:W-:Y:S01]  /*3db0*/  FMUL R117, R7, R95.reuse ;  /* 0x0000005f07757220 */ /* 0x080fe20000400000 */
[C---:B------:R-:W-:Y:S01]  /*3dc0*/  FMUL R7, R5.reuse, R95 ;  /* 0x0000005f05077220 */ /* 0x040fe20000400000 */
[C---:B------:R-:W-:Y:S01]  /*3dd0*/  FMUL R48, R5.reuse, R94 ;  /* 0x0000005e05307220 */ /* 0x040fe20000400000 */
[C---:B------:R-:W-:Y:S01]  /*3de0*/  FFMA R115, R5.reuse, R96, -R44 ;  /* 0x0000006005737223 */ /* 0x040fe2000000082c */
[----:B------:R-:W-:Y:S01]  /*3df0*/  FMUL R5, R5, R93 ;  /* 0x0000005d05057220 */ /* 0x000fe20000400000 */
[C---:B------:R-:W-:Y:S01]  /*3e00*/  FFMA R120, R6.reuse, R94, R57 ;  /* 0x0000005e06787223 */ /* 0x040fe20000000039 */
[C---:B------:R-:W-:Y:S01]  /*3e10*/  FFMA R119, R6.reuse, R95, R52 ;  /* 0x0000005f06777223 */ /* 0x040fe20000000034 */
[-C--:B------:R-:W-:Y:S01]  /*3e20*/  FFMA R6, R6, R96.reuse, -R117 ;  /* 0x0000006006067223 */ /* 0x080fe20000000875 */
[C---:B------:R-:W-:Y:S01]  /*3e30*/  FFMA R7, R4.reuse, R96, R7 ;  /* 0x0000006004077223 */ /* 0x040fe20000000007 */
[CC--:B------:R-:W-:Y:S01]  /*3e40*/  FFMA R124, R4.reuse, R93.reuse, R48 ;  /* 0x0000005d047c7223 */ /* 0x0c0fe20000000030 */
[----:B------:R-:W-:Y:S01]  /*3e50*/  FFMA R117, R4, R94, -R5 ;  /* 0x0000005e04757223 */ /* 0x000fe20000000805 */
[----:B------:R-:W-:Y:S01]  /*3e60*/  FMUL R4, R34, R93 ;  /* 0x0000005d22047220 */ /* 0x000fe20000400000 */
[----:B------:R-:W-:Y:S01]  /*3e70*/  FADD R44, R45, R114 ;  /* 0x000000722d2c7221 */ /* 0x000fe20000000000 */
[----:B------:R-:W-:Y:S01]  /*3e80*/  FMUL R5, R99, R95 ;  /* 0x0000005f63057220 */ /* 0x000fe20000400000 */
[----:B------:R-:W-:Y:S01]  /*3e90*/  FADD R45, R88, R47 ;  /* 0x0000002f582d7221 */ /* 0x000fe20000000000 */
[----:B------:R-:W-:Y:S01]  /*3ea0*/  FADD R47, R101, -R102 ;  /* 0x80000066652f7221 */ /* 0x000fe20000000000 */
[----:B------:R-:W-:Y:S01]  /*3eb0*/  FADD R46, R46, -R105 ;  /* 0x800000692e2e7221 */ /* 0x000fe20000000000 */
        /* <DEDUP_REMOVED lines=11> */
[-C--:B------:R-:W-:Y:S01]  /*3f70*/  FFMA R59, R56, R96.reuse, R59 ;  /* 0x00000060383b7223 */ /* 0x080fe2000000003b */
[C---:B------:R-:W-:Y:S01]  /*3f80*/  FFMA R34, R99.reuse, R96, R48 ;  /* 0x0000006063227223 */ /* 0x040fe20000000030 */
[C---:B------:R-:W-:Y:S01]  /*3f90*/  FFMA R88, R99.reuse, R93, R4 ;  /* 0x0000005d63587223 */ /* 0x040fe20000000004 */
[----:B------:R-:W-:Y:S01]  /*3fa0*/  FFMA R99, R99, R94, -R5 ;  /* 0x0000005e63637223 */ /* 0x000fe20000000805 */
        /* <DEDUP_REMOVED lines=18> */
[----:B------:R-:W-:Y:S01]  /*40d0*/  FADD R35, -R88, R121 ;  /* 0x0000007958237221 */ /* 0x000fe20000000100 */
[----:B------:R-:W-:Y:S01]  /*40e0*/  FADD R34, -R99, R98 ;  /* 0x0000006263227221 */ /* 0x000fe20000000100 */
[----:B------:R1:W-:Y:S01]  /*40f0*/  STL.128 [R1+0x30], R44 ;  /* 0x0000302c01007387 */ /* 0x0003e20000100c00 */
        /* <DEDUP_REMOVED lines=8> */
[----:B------:R1:W-:Y:S01]  /*4180*/  STL.128 [R1], R32 ;  /* 0x0000002001007387 */ /* 0x0003e20000100c00 */
[----:B------:R-:W-:Y:S05]  /*4190*/  @P0 BRA `(.L_x_5) ;  /* 0x0000002000700947 */ /* 0x000fea0003800000 */
[----:B------:R-:W-:Y:S01]  /*41a0*/  FMUL R98, R34, R91 ;  /* 0x0000005b22627220 */ /* 0x000fe20000400000 */
[CC--:B------:R-:W-:Y:S01]  /*41b0*/  FMUL R88, R36.reuse, R87.reuse ;  /* 0x0000005724587220 */ /* 0x0c0fe20000400000 */
[C---:B------:R-:W-:Y:S01]  /*41c0*/  FMUL R99, R37.reuse, R87 ;  /* 0x0000005725637220 */ /* 0x040fe20000400000 */
[C---:B------:R-:W-:Y:S01]  /*41d0*/  FMUL R102, R37.reuse, R92 ;  /* 0x0000005c25667220 */ /* 0x040fe20000400000 */
[-C--:B------:R-:W-:Y:S01]  /*41e0*/  FMUL R101, R37, R91.reuse ;  /* 0x0000005b25657220 */ /* 0x080fe20000400000 */
[C---:B------:R-:W-:Y:S01]  /*41f0*/  FMUL R103, R35.reuse, R91 ;  /* 0x0000005b23677220 */ /* 0x040fe20000400000 */
[C---:B------:R-:W-:Y:S01]  /*4200*/  FMUL R104, R35.reuse, R90 ;  /* 0x0000005a23687220 */ /* 0x040fe20000400000 */
[C---:B------:R-:W-:Y:S01]  /*4210*/  FFMA R98, R35.reuse, R92, -R98 ;  /* 0x0000005c23627223 */ /* 0x040fe20000000862 */
[----:B-1----:R-:W-:Y:S01]  /*4220*/  FMUL R35, R35, R87 ;  /* 0x0000005723237220 */ /* 0x002fe20000400000 */
[-C--:B------:R-:W-:Y:S01]  /*4230*/  FFMA R89, R37, R90.reuse, -R88 ;  /* 0x0000005a25597223 */ /* 0x080fe20000000858 */
[C---:B------:R-:W-:Y:S01]  /*4240*/  FFMA R88, R36.reuse, R90, R99 ;  /* 0x0000005a24587223 */ /* 0x040fe20000000063 */
[C---:B------:R-:W-:Y:S01]  /*4250*/  FFMA R37, R36.reuse, R91, R102 ;  /* 0x0000005b24257223 */ /* 0x040fe20000000066 */
[-C--:B------:R-:W-:Y:S01]  /*4260*/  FFMA R36, R36, R92.reuse, -R101 ;  /* 0x0000005c24247223 */ /* 0x080fe20000000865 */
[C---:B------:R-:W-:Y:S01]  /*4270*/  FFMA R103, R34.reuse, R92, R103 ;  /* 0x0000005c22677223 */ /* 0x040fe20000000067 */
[CC--:B------:R-:W-:Y:S01]  /*4280*/  FFMA R102, R34.reuse, R87.reuse, R104 ;  /* 0x0000005722667223 */ /* 0x0c0fe20000000068 */
[----:B------:R-:W-:Y:S01]  /*4290*/  FFMA R101, R34, R90, -R35 ;  /* 0x0000005a22657223 */ /* 0x000fe20000000823 */
[C---:B------:R-:W-:Y:S01]  /*42a0*/  FMUL R34, R16.reuse, R87 ;  /* 0x0000005710227220 */ /* 0x040fe20000400000 */
[----:B------:R-:W-:Y:S01]  /*42b0*/  FMUL R106, R17, R92 ;  /* 0x0000005c116a7220 */ /* 0x000fe20000400000 */
[C---:B------:R-:W-:Y:S01]  /*42c0*/  FMUL R35, R47.reuse, R91 ;  /* 0x0000005b2f237220 */ /* 0x040fe20000400000 */
[-C--:B------:R-:W-:Y:S01]  /*42d0*/  FMUL R109, R47, R87.reuse ;  /* 0x000000572f6d7220 */ /* 0x080fe20000400000 */
[-C--:B------:R-:W-:Y:S01]  /*42e0*/  FFMA R99, R17, R90.reuse, -R34 ;  /* 0x0000005a11637223 */ /* 0x080fe20000000822 */
[----:B------:R-:W-:Y:S01]  /*42f0*/  FMUL R34, R47, R90 ;  /* 0x0000005a2f227220 */ /* 0x000fe20000400000 */
[C---:B------:R-:W-:Y:S01]  /*4300*/  FMUL R105, R17.reuse, R87 ;  /* 0x0000005711697220 */ /* 0x040fe20000400000 */
[-C--:B------:R-:W-:Y:S01]  /*4310*/  FMUL R107, R17, R91.reuse ;  /* 0x0000005b116b7220 */ /* 0x080fe20000400000 */
[-C--:B------:R-:W-:Y:S01]  /*4320*/  FFMA R17, R16, R91.reuse, R106 ;  /* 0x0000005b10117223 */ /* 0x080fe2000000006a */
[C---:B------:R-:W-:Y:S01]  /*4330*/  FMUL R104, R46.reuse, R91 ;  /* 0x0000005b2e687220 */ /* 0x040fe20000400000 */
[C---:B------:R-:W-:Y:S01]  /*4340*/  FFMA R106, R46.reuse, R92, R35 ;  /* 0x0000005c2e6a7223 */ /* 0x040fe20000000023 */
[CC--:B------:R-:W-:Y:S01]  /*4350*/  FFMA R34, R46.reuse, R87.reuse, R34 ;  /* 0x000000572e227223 */ /* 0x0c0fe20000000022 */
[----:B------:R-:W-:Y:S01]  /*4360*/  FFMA R35, R46, R90, -R109 ;  /* 0x0000005a2e237223 */ /* 0x000fe2000000086d */
[----:B------:R-:W-:Y:S01]  /*4370*/  FMUL R46, R68, R87 ;  /* 0x00000057442e7220 */ /* 0x000fe20000400000 */
[----:B------:R-:W-:Y:S01]  /*4380*/  FFMA R104, R47, R92, -R104 ;  /* 0x0000005c2f687223 */ /* 0x000fe20000000868 */
[C---:B------:R-:W-:Y:S01]  /*4390*/  FFMA R47, R16.reuse, R90, R105 ;  /* 0x0000005a102f7223 */ /* 0x040fe20000000069 */
[-C--:B------:R-:W-:Y:S01]  /*43a0*/  FFMA R16, R16, R92.reuse, -R107 ;  /* 0x0000005c10107223 */ /* 0x080fe2000000086b */
[C---:B------:R-:W-:Y:S01]  /*43b0*/  FMUL R110, R69.reuse, R92 ;  /* 0x0000005c456e7220 */ /* 0x040fe20000400000 */
[-C--:B------:R-:W-:Y:S01]  /*43c0*/  FFMA R105, R69, R90.reuse, -R46 ;  /* 0x0000005a45697223 */ /* 0x080fe2000000082e */
[C---:B------:R-:W-:Y:S01]  /*43d0*/  FMUL R107, R51.reuse, R91 ;  /* 0x0000005b336b7220 */ /* 0x040fe20000400000 */
[C---:B------:R-:W-:Y:S01]  /*43e0*/  FMUL R46, R51.reuse, R90 ;  /* 0x0000005a332e7220 */ /* 0x040fe20000400000 */
[-C--:B------:R-:W-:Y:S01]  /*43f0*/  FMUL R113, R51, R87.reuse ;  /* 0x0000005733717220 */ /* 0x080fe20000400000 */
[C---:B------:R-:W-:Y:S01]  /*4400*/  FMUL R109, R69.reuse, R87 ;  /* 0x00000057456d7220 */ /* 0x040fe20000400000 */
[-C--:B------:R-:W-:Y:S01]  /*4410*/  FMUL R108, R50, R91.reuse ;  /* 0x0000005b326c7220 */ /* 0x080fe20000400000 */
[-C--:B------:R-:W-:Y:S01]  /*4420*/  FMUL R111, R69, R91.reuse ;  /* 0x0000005b456f7220 */ /* 0x080fe20000400000 */
[----:B------:R-:W-:Y:S01]  /*4430*/  FFMA R69, R68, R91, R110 ;  /* 0x0000005b44457223 */ /* 0x000fe2000000006e */
[C---:B------:R-:W-:Y:S01]  /*4440*/  FFMA R130, R50.reuse, R92, R107 ;  /* 0x0000005c32827223 */ /* 0x040fe2000000006b */
[CC--:B------:R-:W-:Y:S01]  /*4450*/  FFMA R110, R50.reuse, R87.reuse, R46 ;  /* 0x00000057326e7223 */ /* 0x0c0fe2000000002e */
[----:B------:R-:W-:Y:S01]  /*4460*/  FFMA R123, R50, R90, -R113 ;  /* 0x0000005a327b7223 */ /* 0x000fe20000000871 */
[-C--:B------:R-:W-:Y:S01]  /*4470*/  FMUL R50, R64, R87.reuse ;  /* 0x0000005740327220 */ /* 0x080fe20000400000 */
[----:B------:R-:W-:Y:S01]  /*4480*/  FFMA R108, R51, R92, -R108 ;  /* 0x0000005c336c7223 */ /* 0x000fe2000000086c */
[C---:B------:R-:W-:Y:S01]  /*4490*/  FFMA R51, R68.reuse, R90, R109 ;  /* 0x0000005a44337223 */ /* 0x040fe2000000006d */
[-C--:B------:R-:W-:Y:S01]  /*44a0*/  FFMA R68, R68, R92.reuse, -R111 ;  /* 0x0000005c44447223 */ /* 0x080fe2000000086f */
[C---:B------:R-:W-:Y:S01]  /*44b0*/  FMUL R109, R65.reuse, R87 ;  /* 0x00000057416d7220 */ /* 0x040fe20000400000 */
[C---:B------:R-:W-:Y:S01]  /*44c0*/  FMUL R116, R65.reuse, R92 ;  /* 0x0000005c41747220 */ /* 0x040fe20000400000 */
[CC--:B------:R-:W-:Y:S01]  /*44d0*/  FFMA R107, R65.reuse, R90.reuse, -R50 ;  /* 0x0000005a416b7223 */ /* 0x0c0fe20000000832 */
[-C--:B------:R-:W-:Y:S01]  /*44e0*/  FMUL R111, R65, R91.reuse ;  /* 0x0000005b416f7220 */ /* 0x080fe20000400000 */
[CC--:B------:R-:W-:Y:S01]  /*44f0*/  FMUL R50, R55.reuse, R90.reuse ;  /* 0x0000005a37327220 */ /* 0x0c0fe20000400000 */
[C---:B------:R-:W-:Y:S01]  /*4500*/  FFMA R114, R64.reuse, R90, R109 ;  /* 0x0000005a40727223 */ /* 0x040fe2000000006d */
[CC--:B------:R-:W-:Y:S01]  /*4510*/  FFMA R116, R64.reuse, R91.reuse, R116 ;  /* 0x0000005b40747223 */ /* 0x0c0fe20000000074 */
[-C--:B------:R-:W-:Y:S01]  /*4520*/  FFMA R64, R64, R92.reuse, -R111 ;  /* 0x0000005c40407223 */ /* 0x080fe2000000086f */
[C---:B------:R-:W-:Y:S01]  /*4530*/  FMUL R46, R54.reuse, R91 ;  /* 0x0000005b362e7220 */ /* 0x040fe20000400000 */
[-C--:B------:R-:W-:Y:S01]  /*4540*/  FFMA R111, R54, R87.reuse, R50 ;  /* 0x00000057366f7223 */ /* 0x080fe20000000032 */
[----:B------:R-:W-:Y:S01]  /*4550*/  FMUL R50, R60, R87 ;  /* 0x000000573c327220 */ /* 0x000fe20000400000 */
[C---:B------:R-:W-:Y:S01]  /*4560*/  FMUL R65, R55.reuse, R91 ;  /* 0x0000005b37417220 */ /* 0x040fe20000400000 */
[C---:B------:R-:W-:Y:S01]  /*4570*/  FFMA R112, R55.reuse, R92, -R46 ;  /* 0x0000005c37707223 */ /* 0x040fe2000000082e */
[----:B------:R-:W-:Y:S01]  /*4580*/  FMUL R55, R55, R87 ;  /* 0x0000005737377220 */ /* 0x000fe20000400000 */
[-C--:B------:R-:W-:Y:S01]  /*4590*/  FFMA R120, R61, R90.reuse, -R50 ;  /* 0x0000005a3d787223 */ /* 0x080fe20000000832 */
[----:B------:R-:W-:Y:S01]  /*45a0*/  FMUL R50, R59, R90 ;  /* 0x0000005a3b327220 */ /* 0x000fe20000400000 */
[----:B------:R-:W-:Y:S01]  /*45b0*/  FMUL R46, R58, R91 ;  /* 0x0000005b3a2e7220 */ /* 0x000fe20000400000 */
[C---:B------:R-:W-:Y:S01]  /*45c0*/  FFMA R65, R54.reuse, R92, R65 ;  /* 0x0000005c36417223 */ /* 0x040fe20000000041 */
[----:B------:R-:W-:Y:S01]  /*45d0*/  FFMA R109, R54, R90, -R55 ;  /* 0x0000005a366d7223 */ /* 0x000fe20000000837 */
[C---:B------:R-:W-:Y:S01]  /*45e0*/  FMUL R113, R61.reuse, R87 ;  /* 0x000000573d717220 */ /* 0x040fe20000400000 */
[CC--:B------:R-:W-:Y:S01]  /*45f0*/  FMUL R54, R61.reuse, R92.reuse ;  /* 0x0000005c3d367220 */ /* 0x0c0fe20000400000 */
[-C--:B------:R-:W-:Y:S01]  /*4600*/  FMUL R115, R61, R91.reuse ;  /* 0x0000005b3d737220 */ /* 0x080fe20000400000 */
[C---:B------:R-:W-:Y:S01]  /*4610*/  FMUL R55, R59.reuse, R91 ;  /* 0x0000005b3b377220 */ /* 0x040fe20000400000 */
[-C--:B------:R-:W-:Y:S01]  /*4620*/  FFMA R122, R58, R87.reuse, R50 ;  /* 0x000000573a7a7223 */ /* 0x080fe20000000032 */
[C---:B------:R-:W-:Y:S01]  /*4630*/  FFMA R61, R59.reuse, R92, -R46 ;  /* 0x0000005c3b3d7223 */ /* 0x040fe2000000082e */
[----:B------:R-:W-:Y:S01]  /*4640*/  FMUL R50, R8, R87 ;  /* 0x0000005708327220 */ /* 0x000fe20000400000 */
[----:B------:R-:W-:Y:S01]  /*4650*/  FMUL R46, R6, R91 ;  /* 0x0000005b062e7220 */ /* 0x000fe20000400000 */
[----:B------:R-:W-:Y:S01]  /*4660*/  FMUL R117, R59, R87 ;  /* 0x000000573b757220 */ /* 0x000fe20000400000 */
[C---:B------:R-:W-:Y:S01]  /*4670*/  FFMA R118, R60.reuse, R90, R113 ;  /* 0x0000005a3c767223 */ /* 0x040fe20000000071 */
[----:B------:R-:W-:Y:S01]  /*4680*/  FFMA R113, R60, R91, R54 ;  /* 0x0000005b3c717223 */ /* 0x000fe20000000036 */
[-C--:B------:R-:W-:Y:S01]  /*4690*/  FFMA R59, R58, R92.reuse, R55 ;  /* 0x0000005c3a3b7223 */ /* 0x080fe20000000037 */
[-C--:B------:R-:W-:Y:S01]  /*46a0*/  FFMA R60, R60, R92.reuse, -R115 ;  /* 0x0000005c3c3c7223 */ /* 0x080fe20000000873 */
        /* <DEDUP_REMOVED lines=11> */
[----:B------:R-:W-:Y:S01]  /*4760*/  FFMA R9, R6, R92, R9 ;  /* 0x0000005c06097223 */ /* 0x000fe20000000009 */
[-C--:B------:R-:W-:Y:S01]  /*4770*/  FFMA R117, R58, R90.reuse, -R117 ;  /* 0x0000005a3a757223 */ /* 0x080fe20000000875 */
        /* <DEDUP_REMOVED lines=14> */
[----:B------:R-:W-:Y:S01]  /*4860*/  FADD R55, R112, R107 ;  /* 0x0000006b70377221 */ /* 0x000fe20000000000 */
[----:B------:R-:W-:Y:S01]  /*4870*/  FADD R65, R116, -R111 ;  /* 0x8000006f74417221 */ /* 0x000fe20000000000 */
[----:B------:R-:W-:Y:S01]  /*4880*/  FADD R64, R64, -R109 ;  /* 0x8000006d40407221 */ /* 0x000fe20000000000 */
[----:B------:R-:W-:Y:S01]  /*4890*/  FADD R7, R115, R126 ;  /* 0x0000007e73077221 */ /* 0x000fe20000000000 */
[----:B------:R-:W-:Y:S01]  /*48a0*/  FADD R17, -R34, R17 ;  /* 0x0000001122117221 */ /* 0x000fe20000000100 */
[----:B------:R-:W-:Y:S01]  /*48b0*/  FADD R16, -R35, R16 ;  /* 0x0000001023107221 */ /* 0x000fe20000000100 */
[----:B------:R-:W-:Y:S01]  /*48c0*/  FADD R61, R113, -R122 ;  /* 0x8000007a713d7221 */ /* 0x000fe20000000000 */
[----:B------:R-:W-:Y:S01]  /*48d0*/  FADD R60, R60, -R117 ;  /* 0x800000753c3c7221 */ /* 0x000fe20000000000 */
[----:B------:R-:W-:Y:S01]  /*48e0*/  FADD R9, R121, -R128 ;  /* 0x8000008079097221 */ /* 0x000fe20000000000 */
[----:B------:R-:W-:Y:S01]  /*48f0*/  FADD R8, R8, -R119 ;  /* 0x8000007708087221 */ /* 0x000fe20000000000 */
[----:B------:R1:W-:Y:S01]  /*4900*/  STL.64 [R1+0x8], R88 ;  /* 0x0000085801007387 */ /* 0x0003e20000100a00 */
[----:B------:R-:W-:Y:S01]  /*4910*/  ISETP.GT.U32.AND P0, PT, R100, 0x1d, PT ;  /* 0x0000001d6400780c */ /* 0x000fe20003f04070 */
[----:B------:R-:W-:Y:S01]  /*4920*/  FADD R69, R69, -R110 ;  /* 0x8000006e45457221 */ /* 0x000fe20000000000 */
[----:B------:R-:W-:Y:S01]  /*4930*/  FADD R68, R68, -R123 ;  /* 0x8000007b44447221 */ /* 0x000fe20000000000 */
[----:B------:R1:W-:Y:S01]  /*4940*/  STL.64 [R1+0x10], R36 ;  /* 0x0000102401007387 */ /* 0x0003e20000100a00 */
[----:B------:R-:W-:-:S02]  /*4950*/  MOV R98, R33 ;  /* 0x0000002100627202 */ /* 0x000fc40000000f00 */
[----:B------:R-:W-:Y:S01]  /*4960*/  MOV R99, R32 ;  /* 0x0000002000637202 */ /* 0x000fe20000000f00 */
[----:B------:R1:W-:Y:S01]  /*4970*/  STL.64 [R1+0x38], R46 ;  /* 0x0000382e01007387 */ /* 0x0003e20000100a00 */
[----:B------:R-:W-:Y:S02]  /*4980*/  MOV R35, R89 ;  /* 0x0000005900237202 */ /* 0x000fe40000000f00 */
[----:B------:R-:W-:Y:S01]  /*4990*/  MOV R34, R88 ;  /* 0x0000005800227202 */ /* 0x000fe20000000f00 */
[----:B------:R1:W-:Y:S04]  /*49a0*/  STL.64 [R1+0x40], R16 ;  /* 0x0000401001007387 */ /* 0x0003e80000100a00 */
[----:B------:R1:W-:Y:S04]  /*49b0*/  STL.64 [R1+0x68], R50 ;  /* 0x0000683201007387 */ /* 0x0003e80000100a00 */
[----:B------:R1:W-:Y:S04]  /*49c0*/  STL.64 [R1+0x98], R54 ;  /* 0x0000983601007387 */ /* 0x0003e80000100a00 */
[----:B------:R1:W-:Y:S04]  /*49d0*/  STL.64 [R1+0xa0], R64 ;  /* 0x0000a04001007387 */ /* 0x0003e80000100a00 */
[----:B------:R1:W-:Y:S04]  /*49e0*/  STL.64 [R1+0xc8], R58 ;  /* 0x0000c83a01007387 */ /* 0x0003e80000100a00 */
[----:B------:R1:W-:Y:S04]  /*49f0*/  STL.64 [R1+0xd0], R60 ;  /* 0x0000d03c01007387 */ /* 0x0003e80000100a00 */
[----:B------:R1:W-:Y:S04]  /*4a00*/  STL.64 [R1+0xf8], R6 ;  /* 0x0000f80601007387 */ /* 0x0003e80000100a00 */
[----:B------:R1:W-:Y:S01]  /*4a10*/  STL.64 [R1+0x100], R8 ;  /* 0x0001000801007387 */ /* 0x0003e20000100a00 */
[----:B------:R-:W-:Y:S05]  /*4a20*/  @P0 BRA `(.L_x_5) ;  /* 0x00000018004c0947 */ /* 0x000fea0003800000 */
[----:B------:R-:W-:Y:S01]  /*4a30*/  FMUL R34, R18, R83 ;  /* 0x0000005312227220 */ /* 0x000fe20000400000 */
[----:B------:R-:W-:Y:S01]  /*4a40*/  FMUL R98, R16, R85 ;  /* 0x0000005510627220 */ /* 0x000fe20000400000 */
        /* <DEDUP_REMOVED lines=8> */
[C---:B-1----:R-:W-:Y:S01]  /*4ad0*/  FFMA R17, R18.reuse, R84, R35 ;  /* 0x0000005412117223 */ /* 0x042fe20000000023 */
[C---:B------:R-:W-:Y:S01]  /*4ae0*/  FFMA R35, R18.reuse, R85, R102 ;  /* 0x0000005512237223 */ /* 0x040fe20000000066 */
[-C--:B------:R-:W-:Y:S01]  /*4af0*/  FFMA R18, R18, R86.reuse, -R101 ;  /* 0x0000005612127223 */ /* 0x080fe20000000865 */
[C---:B------:R-:W-:Y:S01]  /*4b00*/  FFMA R104, R16.reuse, R86, R99 ;  /* 0x0000005610687223 */ /* 0x040fe20000000063 */
[CC--:B------:R-:W-:Y:S01]  /*4b10*/  FFMA R102, R16.reuse, R83.reuse, R106 ;  /* 0x0000005310667223 */ /* 0x0c0fe2000000006a */
[----:B------:R-:W-:Y:S01]  /*4b20*/  FFMA R101, R16, R84, -R103 ;  /* 0x0000005410657223 */ /* 0x000fe20000000867 */
[----:B------:R-:W-:Y:S01]  /*4b30*/  FMUL R98, R70, R83 ;  /* 0x0000005346627220 */ /* 0x000fe20000400000 */
[----:B------:R-:W-:Y:S01]  /*4b40*/  FMUL R16, R68, R85 ;  /* 0x0000005544107220 */ /* 0x000fe20000400000 */
[C---:B------:R-:W-:Y:S01]  /*4b50*/  FMUL R105, R71.reuse, R83 ;  /* 0x0000005347697220 */ /* 0x040fe20000400000 */
[C---:B------:R-:W-:Y:S01]  /*4b60*/  FMUL R106, R71.reuse, R86 ;  /* 0x00000056476a7220 */ /* 0x040fe20000400000 */
[-C--:B------:R-:W-:Y:S01]  /*4b70*/  FMUL R107, R71, R85.reuse ;  /* 0x00000055476b7220 */ /* 0x080fe20000400000 */
[-C--:B------:R-:W-:Y:S01]  /*4b80*/  FMUL R108, R69, R84.reuse ;  /* 0x00000054456c7220 */ /* 0x080fe20000400000 */
[----:B------:R-:W-:Y:S01]  /*4b90*/  FFMA R98, R71, R84, -R98 ;  /* 0x0000005447627223 */ /* 0x000fe20000000862 */
[C---:B------:R-:W-:Y:S01]  /*4ba0*/  FMUL R103, R69.reuse, R85 ;  /* 0x0000005545677220 */ /* 0x040fe20000400000 */
[C---:B------:R-:W-:Y:S01]  /*4bb0*/  FFMA R99, R69.reuse, R86, -R16 ;  /* 0x0000005645637223 */ /* 0x040fe20000000810 */
[----:B------:R-:W-:Y:S01]  /*4bc0*/  FMUL R109, R69, R83 ;  /* 0x00000053456d7220 */ /* 0x000fe20000400000 */
[C---:B------:R-:W-:Y:S01]  /*4bd0*/  FFMA R69, R70.reuse, R84, R105 ;  /* 0x0000005446457223 */ /* 0x040fe20000000069 */
[C---:B------:R-:W-:Y:S01]  /*4be0*/  FFMA R71, R70.reuse, R85, R106 ;  /* 0x0000005546477223 */ /* 0x040fe2000000006a */
[-C--:B------:R-:W-:Y:S01]  /*4bf0*/  FFMA R125, R70, R86.reuse, -R107 ;  /* 0x00000056467d7223 */ /* 0x080fe2000000086b */
[-C--:B------:R-:W-:Y:S01]  /*4c00*/  FFMA R16, R68, R83.reuse, R108 ;  /* 0x0000005344107223 */ /* 0x080fe2000000006c */
[----:B------:R-:W-:Y:S01]  /*4c10*/  FMUL R70, R62, R83 ;  /* 0x000000533e467220 */ /* 0x000fe20000400000 */
[----:B------:R-:W-:Y:S01]  /*4c20*/  FMUL R108, R60, R85 ;  /* 0x000000553c6c7220 */ /* 0x000fe20000400000 */
[-C--:B------:R-:W-:Y:S01]  /*4c30*/  FFMA R106, R68, R86.reuse, R103 ;  /* 0x00000056446a7223 */ /* 0x080fe20000000067 */
        /* <DEDUP_REMOVED lines=11> */
[CC--:B------:R-:W-:Y:S01]  /*4cf0*/  FFMA R118, R60.reuse, R83.reuse, R70 ;  /* 0x000000533c767223 */ /* 0x0c0fe20000000046 */
[C---:B------:R-:W-:Y:S01]  /*4d00*/  FFMA R62, R60.reuse, R86, R63 ;  /* 0x000000563c3e7223 */ /* 0x040fe2000000003f */
[----:B------:R-:W-:Y:S01]  /*4d10*/  FFMA R116, R60, R84, -R61 ;  /* 0x000000543c747223 */ /* 0x000fe2000000083d */
[----:B------:R-:W-:Y:S01]  /*4d20*/  FMUL R70, R10, R83 ;  /* 0x000000530a467220 */ /* 0x000fe20000400000 */
[C---:B------:R-:W-:Y:S01]  /*4d30*/  FMUL R60, R8.reuse, R85 ;  /* 0x00000055083c7220 */ /* 0x040fe20000400000 */
[C---:B------:R-:W-:Y:S01]  /*4d40*/  FMUL R61, R11.reuse, R83 ;  /* 0x000000530b3d7220 */ /* 0x040fe20000400000 */
[C---:B------:R-:W-:Y:S01]  /*4d50*/  FMUL R110, R11.reuse, R86 ;  /* 0x000000560b6e7220 */ /* 0x040fe20000400000 */
[CC--:B------:R-:W-:Y:S01]  /*4d60*/  FFMA R122, R11.reuse, R84.reuse, -R70 ;  /* 0x000000540b7a7223 */ /* 0x0c0fe20000000846 */
[-C--:B------:R-:W-:Y:S01]  /*4d70*/  FMUL R63, R11, R85.reuse ;  /* 0x000000550b3f7220 */ /* 0x080fe20000400000 */
[C---:B------:R-:W-:Y:S01]  /*4d80*/  FMUL R11, R9.reuse, R85 ;  /* 0x00000055090b7220 */ /* 0x040fe20000400000 */
[C---:B------:R-:W-:Y:S01]  /*4d90*/  FMUL R70, R9.reuse, R84 ;  /* 0x0000005409467220 */ /* 0x040fe20000400000 */
[CC--:B------:R-:W-:Y:S01]  /*4da0*/  FFMA R119, R9.reuse, R86.reuse, -R60 ;  /* 0x0000005609777223 */ /* 0x0c0fe2000000083c */
[-C--:B------:R-:W-:Y:S01]  /*4db0*/  FMUL R9, R9, R83.reuse ;  /* 0x0000005309097220 */ /* 0x080fe20000400000 */
[C---:B------:R-:W-:Y:S01]  /*4dc0*/  FFMA R117, R8.reuse, R86, R11 ;  /* 0x0000005608757223 */ /* 0x040fe2000000000b */
[----:B------:R-:W-:Y:S01]  /*4dd0*/  FFMA R126, R8, R83, R70 ;  /* 0x00000053087e7223 */ /* 0x000fe20000000046 */
[----:B------:R-:W-:Y:S01]  /*4de0*/  FFMA R123, R10, R85, R110 ;  /* 0x000000550a7b7223 */ /* 0x000fe2000000006e */
[-C--:B------:R-:W-:Y:S01]  /*4df0*/  FFMA R124, R8, R84.reuse, -R9 ;  /* 0x00000054087c7223 */ /* 0x080fe20000000809 */
[----:B------:R-:W-:Y:S01]  /*4e00*/  FMUL R8, R38, R83 ;  /* 0x0000005326087220 */ /* 0x000fe20000400000 */
[-C--:B------:R-:W-:Y:S01]  /*4e10*/  FMUL R110, R36, R85.reuse ;  /* 0x00000055246e7220 */ /* 0x080fe20000400000 */
[-C--:B------:R-:W-:Y:S01]  /*4e20*/  FFMA R68, R68, R84.reuse, -R109 ;  /* 0x0000005444447223 */ /* 0x080fe2000000086d */
[----:B------:R-:W-:Y:S01]  /*4e30*/  FMUL R9, R37, R85 ;  /* 0x0000005525097220 */ /* 0x000fe20000400000 */
[----:B------:R-:W-:Y:S01]  /*4e40*/  FADD R71, -R16, R71 ;  /* 0x0000004710477221 */ /* 0x000fe20000000100 */
[----:B------:R-:W-:Y:S01]  /*4e50*/  FFMA R105, R39, R84, -R8 ;  /* 0x0000005427697223 */ /* 0x000fe20000000808 */
[----:B------:R-:W-:Y:S01]  /*4e60*/  FADD R16, R104, R17 ;  /* 0x0000001168107221 */ /* 0x000fe20000000000 */
[C---:B------:R-:W-:Y:S01]  /*4e70*/  FFMA R121, R10.reuse, R86, -R63 ;  /* 0x000000560a797223 */ /* 0x040fe2000000083f */
[-C--:B------:R-:W-:Y:S01]  /*4e80*/  FMUL R8, R37, R84.reuse ;  /* 0x0000005425087220 */ /* 0x080fe20000400000 */
[----:B------:R-:W-:Y:S01]  /*4e90*/  FADD R17, R19, R34 ;  /* 0x0000002213117221 */ /* 0x000fe20000000000 */
[----:B------:R-:W-:Y:S01]  /*4ea0*/  FFMA R120, R10, R84, R61 ;  /* 0x000000540a787223 */ /* 0x000fe2000000003d */
[CC--:B------:R-:W-:Y:S01]  /*4eb0*/  FFMA R110, R37.reuse, R86.reuse, -R110 ;  /* 0x00000056256e7223 */ /* 0x0c0fe2000000086e */
[----:B------:R-:W-:Y:S01]  /*4ec0*/  FMUL R63, R37, R83 ;  /* 0x00000053253f7220 */ /* 0x000fe20000400000 */
[----:B------:R-:W-:Y:S01]  /*4ed0*/  FMUL R34, R64, R85 ;  /* 0x0000005540227220 */ /* 0x000fe20000400000 */
[-C--:B------:R-:W-:Y:S01]  /*4ee0*/  FMUL R10, R39, R86.reuse ;  /* 0x00000056270a7220 */ /* 0x080fe20000400000 */
[----:B------:R-:W-:Y:S01]  /*4ef0*/  FFMA R37, R36, R86, R9 ;  /* 0x0000005624257223 */ /* 0x000fe20000000009 */
[----:B------:R-:W-:Y:S01]  /*4f00*/  FADD R70, -R68, R125 ;  /* 0x0000007d44467221 */ /* 0x000fe20000000100 */
[----:B------:R-:W-:Y:S01]  /*4f10*/  FADD R19, R35, -R102 ;  /* 0x8000006623137221 */ /* 0x000fe20000000000 */
[-C--:B------:R-:W-:Y:S01]  /*4f20*/  FMUL R11, R39, R83.reuse ;  /* 0x00000053270b7220 */ /* 0x080fe20000400000 */
[----:B------:R-:W-:Y:S01]  /*4f30*/  FMUL R9, R67, R83 ;  /* 0x0000005343097220 */ /* 0x000fe20000400000 */
[----:B------:R-:W-:Y:S01]  /*4f40*/  FADD R68, R106, R69 ;  /* 0x000000456a447221 */ /* 0x000fe20000000000 */
[----:B------:R-:W-:Y:S01]  /*4f50*/  FMUL R35, R65, R85 ;  /* 0x0000005541237220 */ /* 0x000fe20000400000 */
[----:B------:R-:W-:Y:S01]  /*4f60*/  FFMA R114, R36, R83, R8 ;  /* 0x0000005324727223 */ /* 0x000fe20000000008 */
[----:B------:R-:W-:Y:S01]  /*4f70*/  FADD R69, R99, R98 ;  /* 0x0000006263457221 */ /* 0x000fe20000000000 */
[----:B------:R-:W-:Y:S01]  /*4f80*/  FMUL R61, R39, R85 ;  /* 0x00000055273d7220 */ /* 0x000fe20000400000 */
[----:B------:R-:W-:Y:S01]  /*4f90*/  FMUL R8, R66, R83 ;  /* 0x0000005342087220 */ /* 0x000fe20000400000 */
[C---:B------:R-:W-:Y:S01]  /*4fa0*/  FMUL R98, R65.reuse, R84 ;  /* 0x0000005441627220 */ /* 0x040fe20000400000 */
[C---:B------:R-:W-:Y:S01]  /*4fb0*/  FFMA R34, R65.reuse, R86, -R34 ;  /* 0x0000005641227223 */ /* 0x040fe20000000822 */
[----:B------:R-:W-:Y:S01]  /*4fc0*/  FFMA R39, R38, R85, R10 ;  /* 0x0000005526277223 */ /* 0x000fe2000000000a */
[-C--:B------:R-:W-:Y:S01]  /*4fd0*/  FFMA R107, R36, R84.reuse, -R63 ;  /* 0x00000054246b7223 */ /* 0x080fe2000000083f */
[----:B------:R-:W-:Y:S01]  /*4fe0*/  FMUL R65, R65, R83 ;  /* 0x0000005341417220 */ /* 0x000fe20000400000 */
[----:B------:R-:W-:Y:S01]  /*4ff0*/  FFMA R112, R38, R84, R11 ;  /* 0x0000005426707223 */ /* 0x000fe2000000000b */
[C---:B------:R-:W-:Y:S01]  /*5000*/  FMUL R10, R67.reuse, R86 ;  /* 0x00000056430a7220 */ /* 0x040fe20000400000 */
[----:B------:R-:W-:Y:S01]  /*5010*/  FFMA R36, R66, R84, R9 ;  /* 0x0000005442247223 */ /* 0x000fe20000000009 */
[-C--:B------:R-:W-:Y:S01]  /*5020*/  FFMA R35, R64, R86.reuse, R35 ;  /* 0x0000005640237223 */ /* 0x080fe20000000023 */
[C---:B------:R-:W-:Y:S01]  /*5030*/  FMUL R11, R67.reuse, R85 ;  /* 0x00000055430b7220 */ /* 0x040fe20000400000 */
[----:B------:R-:W-:Y:S01]  /*5040*/  FFMA R38, R38, R86, -R61 ;  /* 0x0000005626267223 */ /* 0x000fe2000000083d */
[-C--:B------:R-:W-:Y:S01]  /*5050*/  FFMA R67, R67, R84.reuse, -R8 ;  /* 0x0000005443437223 */ /* 0x080fe20000000808 */
[C---:B------:R-:W-:Y:S01]  /*5060*/  FFMA R98, R64.reuse, R83, R98 ;  /* 0x0000005340627223 */ /* 0x040fe20000000062 */
[----:B------:R-:W-:Y:S01]  /*5070*/  FFMA R99, R64, R84, -R65 ;  /* 0x0000005440637223 */ /* 0x000fe20000000841 */
[----:B------:R-:W-:Y:S01]  /*5080*/  FFMA R109, R66, R85, R10 ;  /* 0x00000055426d7223 */ /* 0x000fe2000000000a */
[----:B------:R-:W-:Y:S01]  /*5090*/  FADD R64, R36, R35 ;  /* 0x0000002324407221 */ /* 0x000fe20000000000 */
[----:B------:R-:W-:Y:S01]  /*50a0*/  FFMA R66, R66, R86, -R11 ;  /* 0x0000005642427223 */ /* 0x000fe2000000080b */
[----:B------:R-:W-:Y:S01]  /*50b0*/  FADD R60, R62, R111 ;  /* 0x0000006f3e3c7221 */ /* 0x000fe20000000000 */
[----:B------:R-:W-:Y:S01]  /*50c0*/  FADD R36, R37, R112 ;  /* 0x0000007025247221 */ /* 0x000fe20000000000 */
        /* <DEDUP_REMOVED lines=12> */
[----:B------:R1:W-:Y:S01]  /*5190*/  STL.128 [R1+0x40], R16 ;  /* 0x0000401001007387 */ /* 0x0003e20000100c00 */
[----:B------:R-:W-:Y:S01]  /*51a0*/  ISETP.GT.U32.AND P0, PT, R100, 0x13, PT ;  /* 0x000000136400780c */ /* 0x000fe20003f04070 */
[----:B------:R-:W-:Y:S01]  /*51b0*/  FADD R67, R109, -R98 ;  /* 0x800000626d437221 */ /* 0x000fe20000000000 */
[----:B------:R-:W-:Y:S01]  /*51c0*/  FADD R66, R66, -R99 ;  /* 0x8000006342427221 */ /* 0x000fe20000000000 */
[----:B------:R1:W-:Y:S01]  /*51d0*/  STL.128 [R1+0x70], R68 ;  /* 0x0000704401007387 */ /* 0x0003e20000100c00 */
[----:B------:R-:W-:-:S02]  /*51e0*/  MOV R98, R33 ;  /* 0x0000002100627202 */ /* 0x000fc40000000f00 */
[----:B------:R-:W-:Y:S01]  /*51f0*/  MOV R99, R32 ;  /* 0x0000002000637202 */ /* 0x000fe20000000f00 */
[----:B------:R1:W-:Y:S01]  /*5200*/  STL.128 [R1+0xd0], R60 ;  /* 0x0000d03c01007387 */ /* 0x0003e20000100c00 */
[----:B------:R-:W-:Y:S02]  /*5210*/  MOV R35, R89 ;  /* 0x0000005900237202 */ /* 0x000fe40000000f00 */
[----:B------:R-:W-:Y:S01]  /*5220*/  MOV R34, R88 ;  /* 0x0000005800227202 */ /* 0x000fe20000000f00 */
[----:B------:R1:W-:Y:S04]  /*5230*/  STL.128 [R1+0x100], R8 ;  /* 0x0001000801007387 */ /* 0x0003e80000100c00 */
[----:B------:R1:W-:Y:S04]  /*5240*/  STL.128 [R1+0x10], R36 ;  /* 0x0000102401007387 */ /* 0x0003e80000100c00 */
[----:B------:R1:W-:Y:S01]  /*5250*/  STL.64 [R1+0xa0], R64 ;  /* 0x0000a04001007387 */ /* 0x0003e20000100a00 */
[----:B------:R-:W-:Y:S05]  /*5260*/  @P0 BRA `(.L_x_5) ;  /* 0x00000010003c0947 */ /* 0x000fea0003800000 */
[----:B------:R-:W-:Y:S01]  /*5270*/  ISETP.GT.U32.AND P0, PT, R100, 0x9, PT ;  /* 0x000000096400780c */ /* 0x000fe20003f04070 */
[----:B------:R-:W-:Y:S01]  /*5280*/  FMUL R34, R40, R79 ;  /* 0x0000004f28227220 */ /* 0x000fe20000400000 */
[----:B------:R-:W-:Y:S01]  /*5290*/  FMUL R98, R38, R81 ;  /* 0x0000005126627220 */ /* 0x000fe20000400000 */
[C---:B------:R-:W-:Y:S01]  /*52a0*/  FMUL R101, R41.reuse, R79 ;  /* 0x0000004f29657220 */ /* 0x040fe20000400000 */
[----:B------:R-:W-:Y:S01]  /*52b0*/  FMUL R100, R41, R82 ;  /* 0x0000005229647220 */ /* 0x000fe20000400000 */
[C---:B------:R-:W-:Y:S01]  /*52c0*/  FMUL R99, R39.reuse, R81 ;  /* 0x0000005127637220 */ /* 0x040fe20000400000 */
[CC--:B------:R-:W-:Y:S01]  /*52d0*/  FMUL R102, R39.reuse, R80.reuse ;  /* 0x0000005027667220 */ /* 0x0c0fe20000400000 */
[----:B------:R-:W-:Y:S01]  /*52e0*/  FMUL R105, R39, R79 ;  /* 0x0000004f27697220 */ /* 0x000fe20000400000 */
[C---:B------:R-:W-:Y:S01]  /*52f0*/  FFMA R34, R41.reuse, R80, -R34 ;  /* 0x0000005029227223 */ /* 0x040fe20000000822 */
[-C--:B------:R-:W-:Y:S01]  /*5300*/  FMUL R103, R41, R81.reuse ;  /* 0x0000005129677220 */ /* 0x080fe20000400000 */
[----:B------:R-:W-:Y:S01]  /*5310*/  FFMA R35, R39, R82, -R98 ;  /* 0x0000005227237223 */ /* 0x000fe20000000862 */
[C---:B-1----:R-:W-:Y:S01]  /*5320*/  FFMA R39, R40.reuse, R80, R101 ;  /* 0x0000005028277223 */ /* 0x042fe20000000065 */
[----:B------:R-:W-:Y:S01]  /*5330*/  FFMA R41, R40, R81, R100 ;  /* 0x0000005128297223 */ /* 0x000fe20000000064 */
[----:B------:R-:W-:Y:S01]  /*5340*/  FMUL R98, R20, R79 ;  /* 0x0000004f14627220 */ /* 0x000fe20000400000 */
[CC--:B------:R-:W-:Y:S01]  /*5350*/  FFMA R104, R38.reuse, R82.reuse, R99 ;  /* 0x0000005226687223 */ /* 0x0c0fe20000000063 */
[----:B------:R-:W-:Y:S01]  /*5360*/  FMUL R100, R21, R82 ;  /* 0x0000005215647220 */ /* 0x000fe20000400000 */
[C---:B------:R-:W-:Y:S01]  /*5370*/  FMUL R101, R19.reuse, R81 ;  /* 0x0000005113657220 */ /* 0x040fe20000400000 */
[CC--:B------:R-:W-:Y:S01]  /*5380*/  FFMA R102, R38.reuse, R79.reuse, R102 ;  /* 0x0000004f26667223 */ /* 0x0c0fe20000000066 */
[-C--:B------:R-:W-:Y:S01]  /*5390*/  FFMA R99, R38, R80.reuse, -R105 ;  /* 0x0000005026637223 */ /* 0x080fe20000000869 */
[CC--:B------:R-:W-:Y:S01]  /*53a0*/  FMUL R108, R19.reuse, R80.reuse ;  /* 0x00000050136c7220 */ /* 0x0c0fe20000400000 */
[----:B------:R-:W-:Y:S01]  /*53b0*/  FMUL R109, R19, R79 ;  /* 0x0000004f136d7220 */ /* 0x000fe20000400000 */
[----:B------:R-:W-:Y:S01]  /*53c0*/  FMUL R38, R18, R81 ;  /* 0x0000005112267220 */ /* 0x000fe20000400000 */
[C---:B------:R-:W-:Y:S01]  /*53d0*/  FMUL R105, R21.reuse, R79 ;  /* 0x0000004f15697220 */ /* 0x040fe20000400000 */
[C---:B------:R-:W-:Y:S01]  /*53e0*/  FFMA R98, R21.reuse, R80, -R98 ;  /* 0x0000005015627223 */ /* 0x040fe20000000862 */
[-C--:B------:R-:W-:Y:S01]  /*53f0*/  FMUL R107, R21, R81.reuse ;  /* 0x00000051156b7220 */ /* 0x080fe20000400000 */
[----:B------:R-:W-:Y:S01]  /*5400*/  FFMA R21, R20, R81, R100 ;  /* 0x0000005114157223 */ /* 0x000fe20000000064 */
[-C--:B------:R-:W-:Y:S01]  /*5410*/  FFMA R106, R18, R82.reuse, R101 ;  /* 0x00000052126a7223 */ /* 0x080fe20000000065 */
[----:B------:R-:W-:Y:S01]  /*5420*/  FFMA R40, R40, R82, -R103 ;  /* 0x0000005228287223 */ /* 0x000fe20000000867 */
[CC--:B------:R-:W-:Y:S01]  /*5430*/  FFMA R100, R18.reuse, R79.reuse, R108 ;  /* 0x0000004f12647223 */ /* 0x0c0fe2000000006c */
[----:B------:R-:W-:Y:S01]  /*5440*/  FFMA R101, R18, R80, -R109 ;  /* 0x0000005012657223 */ /* 0x000fe2000000086d */
[-C--:B------:R-:W-:Y:S01]  /*5450*/  FFMA R103, R19, R82.reuse, -R38 ;  /* 0x0000005213677223 */ /* 0x080fe20000000826 */
[----:B------:R-:W-:Y:S01]  /*5460*/  FMUL R18, R24, R79 ;  /* 0x0000004f18127220 */ /* 0x000fe20000400000 */
[C---:B------:R-:W-:Y:S01]  /*5470*/  FMUL R38, R25.reuse, R82 ;  /* 0x0000005219267220 */ /* 0x040fe20000400000 */
[C---:B------:R-:W-:Y:S01]  /*5480*/  FFMA R19, R20.reuse, R80, R105 ;  /* 0x0000005014137223 */ /* 0x040fe20000000069 */
[----:B------:R-:W-:Y:S01]  /*5490*/  FFMA R20, R20, R82, -R107 ;  /* 0x0000005214147223 */ /* 0x000fe2000000086b */
[----:B------:R-:W-:Y:S01]  /*54a0*/  FMUL R110, R70, R81 ;  /* 0x00000051466e7220 */ /* 0x000fe20000400000 */
[C---:B------:R-:W-:Y:S01]  /*54b0*/  FMUL R109, R25.reuse, R79 ;  /* 0x0000004f196d7220 */ /* 0x040fe20000400000 */
[CC--:B------:R-:W-:Y:S01]  /*54c0*/  FFMA R105, R25.reuse, R80.reuse, -R18 ;  /* 0x0000005019697223 */ /* 0x0c0fe20000000812 */
[-C--:B------:R-:W-:Y:S01]  /*54d0*/  FMUL R111, R25, R81.reuse ;  /* 0x00000051196f7220 */ /* 0x080fe20000400000 */
[C---:B------:R-:W-:Y:S01]  /*54e0*/  FMUL R107, R71.reuse, R81 ;  /* 0x00000051476b7220 */ /* 0x040fe20000400000 */
[C---:B------:R-:W-:Y:S01]  /*54f0*/  FMUL R108, R71.reuse, R80 ;  /* 0x00000050476c7220 */ /* 0x040fe20000400000 */
[C---:B------:R-:W-:Y:S01]  /*5500*/  FMUL R113, R71.reuse, R79 ;  /* 0x0000004f47717220 */ /* 0x040fe20000400000 */
[----:B------:R-:W-:Y:S01]  /*5510*/  FFMA R25, R24, R81, R38 ;  /* 0x0000005118197223 */ /* 0x000fe20000000026 */
[----:B------:R-:W-:Y:S01]  /*5520*/  FMUL R38, R28, R79 ;  /* 0x0000004f1c267220 */ /* 0x000fe20000400000 */
[----:B------:R-:W-:Y:S01]  /*5530*/  FFMA R110, R71, R82, -R110 ;  /* 0x00000052476e7223 */ /* 0x000fe2000000086e */
[----:B------:R-:W-:Y:S01]  /*5540*/  FFMA R71, R24, R80, R109 ;  /* 0x0000005018477223 */ /* 0x000fe2000000006d */
[-C--:B------:R-:W-:Y:S01]  /*5550*/  FFMA R112, R70, R82.reuse, R107 ;  /* 0x0000005246707223 */ /* 0x080fe2000000006b */
[----:B------:R-:W-:Y:S01]  /*5560*/  FMUL R18, R66, R81 ;  /* 0x0000005142127220 */ /* 0x000fe20000400000 */
[----:B------:R-:W-:Y:S01]  /*5570*/  FFMA R24, R24, R82, -R111 ;  /* 0x0000005218187223 */ /* 0x000fe2000000086f */
[CC--:B------:R-:W-:Y:S01]  /*5580*/  FFMA R108, R70.reuse, R79.reuse, R108 ;  /* 0x0000004f466c7223 */ /* 0x0c0fe2000000006c */
[----:B------:R-:W-:Y:S01]  /*5590*/  FFMA R107, R70, R80, -R113 ;  /* 0x00000050466b7223 */ /* 0x000fe20000000871 */
[C---:B------:R-:W-:Y:S01]  /*55a0*/  FMUL R113, R29.reuse, R79 ;  /* 0x0000004f1d717220 */ /* 0x040fe20000400000 */
[C---:B------:R-:W-:Y:S01]  /*55b0*/  FMUL R70, R29.reuse, R82 ;  /* 0x000000521d467220 */ /* 0x040fe20000400000 */
[-C--:B------:R-:W-:Y:S01]  /*55c0*/  FFMA R124, R29, R80.reuse, -R38 ;  /* 0x000000501d7c7223 */ /* 0x080fe20000000826 */
[-C--:B------:R-:W-:Y:S01]  /*55d0*/  FMUL R111, R67, R81.reuse ;  /* 0x00000051436f7220 */ /* 0x080fe20000400000 */
[----:B------:R-:W-:Y:S01]  /*55e0*/  FMUL R115, R29, R81 ;  /* 0x000000511d737220 */ /* 0x000fe20000400000 */
[C---:B------:R-:W-:Y:S01]  /*55f0*/  FMUL R38, R67.reuse, R80 ;  /* 0x0000005043267220 */ /* 0x040fe20000400000 */
[CC--:B------:R-:W-:Y:S01]  /*5600*/  FMUL R117, R67.reuse, R79.reuse ;  /* 0x0000004f43757220 */ /* 0x0c0fe20000400000 */
[----:B------:R-:W-:Y:S01]  /*5610*/  FFMA R109, R67, R82, -R18 ;  /* 0x00000052436d7223 */ /* 0x000fe20000000812 */
[----:B------:R-:W-:Y:S01]  /*5620*/  FMUL R18, R2, R79 ;  /* 0x0000004f02127220 */ /* 0x000fe20000400000 */
[C---:B------:R-:W-:Y:S01]  /*5630*/  FFMA R122, R28.reuse, R80, R113 ;  /* 0x000000501c7a7223 */ /* 0x040fe20000000071 */
[----:B------:R-:W-:Y:S01]  /*5640*/  FFMA R29, R28, R81, R70 ;  /* 0x000000511c1d7223 */ /* 0x000fe20000000046 */
[-C--:B------:R-:W-:Y:S01]  /*5650*/  FFMA R67, R66, R82.reuse, R111 ;  /* 0x0000005242437223 */ /* 0x080fe2000000006f */
[----:B------:R-:W-:Y:S01]  /*5660*/  FFMA R28, R28, R82, -R115 ;  /* 0x000000521c1c7223 */ /* 0x000fe20000000873 */
[CC--:B------:R-:W-:Y:S01]  /*5670*/  FFMA R114, R66.reuse, R79.reuse, R38 ;  /* 0x0000004f42727223 */ /* 0x0c0fe20000000026 */
[----:B------:R-:W-:Y:S01]  /*5680*/  FFMA R111, R66, R80, -R117 ;  /* 0x00000050426f7223 */ /* 0x000fe20000000875 */
[C---:B------:R-:W-:Y:S01]  /*5690*/  FMUL R115, R3.reuse, R79 ;  /* 0x0000004f03737220 */ /* 0x040fe20000400000 */
[-C--:B------:R-:W-:Y:S01]  /*56a0*/  FMUL R66, R62, R81.reuse ;  /* 0x000000513e427220 */ /* 0x080fe20000400000 */
[C---:B------:R-:W-:Y:S01]  /*56b0*/  FMUL R38, R3.reuse, R82 ;  /* 0x0000005203267220 */ /* 0x040fe20000400000 */
        /* <DEDUP_REMOVED lines=11> */
[-C--:B------:R-:W-:Y:S01]  /*5770*/  FFMA R2, R2, R82.reuse, -R119 ;  /* 0x0000005202027223 */ /* 0x080fe20000000877 */
[C---:B------:R-:W-:Y:S01]  /*5780*/  FFMA R126, R62.reuse, R82, R117 ;  /* 0x000000523e7e7223 */ /* 0x040fe20000000075 */
        /* <DEDUP_REMOVED lines=31> */
[----:B------:R-:W-:Y:S01]  /*5980*/  FADD R25, R25, -R108 ;  /* 0x8000006c19197221 */ /* 0x000fe20000000000 */
[----:B------:R-:W-:Y:S01]  /*5990*/  FADD R24, R24, -R107 ;  /* 0x8000006b18187221 */ /* 0x000fe20000000000 */
[----:B------:R-:W-:Y:S01]  /*59a0*/  FADD R29, -R114, R29 ;  /* 0x0000001d721d7221 */ /* 0x000fe20000000100 */
[----:B------:R-:W-:Y:S01]  /*59b0*/  FADD R28, -R111, R28 ;  /* 0x0000001c6f1c7221 */ /* 0x000fe20000000100 */
[----:B------:R-:W-:Y:S01]  /*59c0*/  FADD R13, R120, -R121 ;  /* 0x80000079780d7221 */ /* 0x000fe20000000000 */
[----:B------:R-:W-:Y:S01]  /*59d0*/  FADD R12, R12, -R119 ;  /* 0x800000770c0c7221 */ /* 0x000fe20000000000 */
[----:B------:R1:W-:Y:S01]  /*59e0*/  STL.64 [R1+0x18], R38 ;  /* 0x0000182601007387 */ /* 0x0003e20000100a00 */
[----:B------:R-:W-:Y:S01]  /*59f0*/  FADD R3, R115, -R130 ;  /* 0x8000008273037221 */ /* 0x000fe20000000000 */
[----:B------:R-:W-:Y:S01]  /*5a00*/  FADD R2, R2, -R123 ;  /* 0x8000007b02027221 */ /* 0x000fe20000000000 */
[----:B------:R-:W-:Y:S01]  /*5a10*/  MOV R98, R33 ;  /* 0x0000002100627202 */ /* 0x000fe20000000f00 */
[----:B------:R1:W-:Y:S01]  /*5a20*/  STL.64 [R1+0x20], R40 ;  /* 0x0000202801007387 */ /* 0x0003e20000100a00 */
[----:B------:R-:W-:-:S02]  /*5a30*/  MOV R99, R32 ;  /* 0x0000002000637202 */ /* 0x000fc40000000f00 */
[----:B------:R-:W-:Y:S01]  /*5a40*/  MOV R35, R89 ;  /* 0x0000005900237202 */ /* 0x000fe20000000f00 */
[----:B------:R1:W-:Y:S01]  /*5a50*/  STL.64 [R1+0x48], R18 ;  /* 0x0000481201007387 */ /* 0x0003e20000100a00 */
[----:B------:R-:W-:-:S03]  /*5a60*/  MOV R34, R88 ;  /* 0x0000005800227202 */ /* 0x000fc60000000f00 */
        /* <DEDUP_REMOVED lines=14> */
[----:B------:R-:W-:Y:S01]  /*5b50*/  FMUL R101, R23, R78 ;  /* 0x0000004e17657220 */ /* 0x000fe20000400000 */
[CC--:B------:R-:W-:Y:S01]  /*5b60*/  FMUL R105, R21.reuse, R77.reuse ;  /* 0x0000004d15697220 */ /* 0x0c0fe20000400000 */
[C---:B------:R-:W-:Y:S01]  /*5b70*/  FFMA R23, R21.reuse, R0, -R98 ;  /* 0x0000000015177223 */ /* 0x040fe20000000862 */
[C---:B------:R-:W-:Y:S01]  /*5b80*/  FMUL R35, R21.reuse, R78 ;  /* 0x0000004e15237220 */ /* 0x040fe20000400000 */
[----:B------:R-:W-:Y:S01]  /*5b90*/  FMUL R98, R21, R76 ;  /* 0x0000004c15627220 */ /* 0x000fe20000400000 */
[----:B------:R-:W-:Y:S01]  /*5ba0*/  FFMA R100, R22, R78, R103 ;  /* 0x0000004e16647223 */ /* 0x000fe20000000067 */
[C---:B------:R-:W-:Y:S01]  /*5bb0*/  FFMA R103, R20.reuse, R76, R105 ;  /* 0x0000004c14677223 */ /* 0x040fe20000000069 */
[C---:B------:R-:W-:Y:S01]  /*5bc0*/  FFMA R104, R20.reuse, R0, R35 ;  /* 0x0000000014687223 */ /* 0x040fe20000000023 */
[-C--:B------:R-:W-:Y:S01]  /*5bd0*/  FFMA R105, R20, R77.reuse, -R98 ;  /* 0x0000004d14697223 */ /* 0x080fe20000000862 */
[----:B-1----:R-:W-:Y:S01]  /*5be0*/  FMUL R20, R26, R76 ;  /* 0x0000004c1a147220 */ /* 0x002fe20000400000 */
[CC--:B------:R-:W-:Y:S01]  /*5bf0*/  FFMA R21, R22.reuse, R77.reuse, R99 ;  /* 0x0000004d16157223 */ /* 0x0c0fe20000000063 */
[----:B------:R-:W-:Y:S01]  /*5c00*/  FFMA R22, R22, R0, -R101 ;  /* 0x0000000016167223 */ /* 0x000fe20000000865 */
[C---:B------:R-:W-:Y:S01]  /*5c10*/  FMUL R106, R24.reuse, R78 ;  /* 0x0000004e186a7220 */ /* 0x040fe20000400000 */
[-C--:B------:R-:W-:Y:S01]  /*5c20*/  FFMA R101, R27, R77.reuse, -R20 ;  /* 0x0000004d1b657223 */ /* 0x080fe20000000814 */
[-C--:B------:R-:W-:Y:S01]  /*5c30*/  FMUL R20, R25, R76.reuse ;  /* 0x0000004c19147220 */ /* 0x080fe20000400000 */
[C---:B------:R-:W-:Y:S01]  /*5c40*/  FMUL R99, R27.reuse, R76 ;  /* 0x0000004c1b637220 */ /* 0x040fe20000400000 */
[C---:B------:R-:W-:Y:S01]  /*5c50*/  FMUL R109, R27.reuse, R0 ;  /* 0x000000001b6d7220 */ /* 0x040fe20000400000 */
[-C--:B------:R-:W-:Y:S01]  /*5c60*/  FMUL R107, R27, R78.reuse ;  /* 0x0000004e1b6b7220 */ /* 0x080fe20000400000 */
[CC--:B------:R-:W-:Y:S01]  /*5c70*/  FMUL R111, R25.reuse, R77.reuse ;  /* 0x0000004d196f7220 */ /* 0x0c0fe20000400000 */
[C---:B------:R-:W-:Y:S01]  /*5c80*/  FMUL R35, R25.reuse, R78 ;  /* 0x0000004e19237220 */ /* 0x040fe20000400000 */
[-C--:B------:R-:W-:Y:S01]  /*5c90*/  FFMA R113, R24, R77.reuse, -R20 ;  /* 0x0000004d18717223 */ /* 0x080fe20000000814 */
[----:B------:R-:W-:Y:S01]  /*5ca0*/  FFMA R106, R25, R0, -R106 ;  /* 0x00000000196a7223 */ /* 0x000fe2000000086a */
[----:B------:R-:W-:Y:S01]  /*5cb0*/  FMUL R20, R30, R76 ;  /* 0x0000004c1e147220 */ /* 0x000fe20000400000 */
[CC--:B------:R-:W-:Y:S01]  /*5cc0*/  FFMA R25, R26.reuse, R77.reuse, R99 ;  /* 0x0000004d1a197223 */ /* 0x0c0fe20000000063 */
[C---:B------:R-:W-:Y:S01]  /*5cd0*/  FFMA R27, R26.reuse, R78, R109 ;  /* 0x0000004e1a1b7223 */ /* 0x040fe2000000006d */
[----:B------:R-:W-:Y:S01]  /*5ce0*/  FFMA R26, R26, R0, -R107 ;  /* 0x000000001a1a7223 */ /* 0x000fe2000000086b */
[----:B------:R-:W-:Y:S01]  /*5cf0*/  FFMA R114, R24, R76, R111 ;  /* 0x0000004c18727223 */ /* 0x000fe2000000006f */
[----:B------:R-:W-:Y:S01]  /*5d00*/  FMUL R102, R28, R78 ;  /* 0x0000004e1c667220 */ /* 0x000fe20000400000 */
[----:B------:R-:W-:Y:S01]  /*5d10*/  FFMA R116, R24, R0, R35 ;  /* 0x0000000018747223 */ /* 0x000fe20000000023 */
[C---:B------:R-:W-:Y:S01]  /*5d20*/  FMUL R107, R31.reuse, R76 ;  /* 0x0000004c1f6b7220 */ /* 0x040fe20000400000 */
[C---:B------:R-:W-:Y:S01]  /*5d30*/  FMUL R111, R31.reuse, R0 ;  /* 0x000000001f6f7220 */ /* 0x040fe20000400000 */
[CC--:B------:R-:W-:Y:S01]  /*5d40*/  FFMA R35, R31.reuse, R77.reuse, -R20 ;  /* 0x0000004d1f237223 */ /* 0x0c0fe20000000814 */
[----:B------:R-:W-:Y:S01]  /*5d50*/  FMUL R109, R31, R78 ;  /* 0x0000004e1f6d7220 */ /* 0x000fe20000400000 */
[C---:B------:R-:W-:Y:S01]  /*5d60*/  FMUL R20, R29.reuse, R76 ;  /* 0x0000004c1d147220 */ /* 0x040fe20000400000 */
[C---:B------:R-:W-:Y:S01]  /*5d70*/  FMUL R99, R29.reuse, R78 ;  /* 0x0000004e1d637220 */ /* 0x040fe20000400000 */
[CC--:B------:R-:W-:Y:S01]  /*5d80*/  FMUL R115, R29.reuse, R77.reuse ;  /* 0x0000004d1d737220 */ /* 0x0c0fe20000400000 */
[----:B------:R-:W-:Y:S01]  /*5d90*/  FFMA R102, R29, R0, -R102 ;  /* 0x000000001d667223 */ /* 0x000fe20000000866 */
[CC--:B------:R-:W-:Y:S01]  /*5da0*/  FFMA R29, R30.reuse, R77.reuse, R107 ;  /* 0x0000004d1e1d7223 */ /* 0x0c0fe2000000006b */
[C---:B------:R-:W-:Y:S01]  /*5db0*/  FFMA R31, R30.reuse, R78, R111 ;  /* 0x0000004e1e1f7223 */ /* 0x040fe2000000006f */
[----:B------:R-:W-:Y:S01]  /*5dc0*/  FFMA R30, R30, R0, -R109 ;  /* 0x000000001e1e7223 */ /* 0x000fe2000000086d */
[-C--:B------:R-:W-:Y:S01]  /*5dd0*/  FFMA R109, R28, R77.reuse, -R20 ;  /* 0x0000004d1c6d7223 */ /* 0x080fe20000000814 */
[----:B------:R-:W-:Y:S01]  /*5de0*/  FMUL R20, R72, R76 ;  /* 0x0000004c48147220 */ /* 0x000fe20000400000 */
[CC--:B------:R-:W-:Y:S01]  /*5df0*/  FFMA R110, R28.reuse, R0.reuse, R99 ;  /* 0x000000001c6e7223 */ /* 0x0c0fe20000000063 */
[----:B------:R-:W-:Y:S01]  /*5e00*/  FMUL R119, R73, R0 ;  /* 0x0000000049777220 */ /* 0x000fe20000400000 */
[----:B------:R-:W-:Y:S01]  /*5e10*/  FMUL R111, R3, R78 ;  /* 0x0000004e036f7220 */ /* 0x000fe20000400000 */
[-C--:B------:R-:W-:Y:S01]  /*5e20*/  FFMA R107, R73, R77.reuse, -R20 ;  /* 0x0000004d496b7223 */ /* 0x080fe20000000814 */
[CC--:B------:R-:W-:Y:S01]  /*5e30*/  FMUL R99, R3.reuse, R77.reuse ;  /* 0x0000004d03637220 */ /* 0x0c0fe20000400000 */
[-C--:B------:R-:W-:Y:S01]  /*5e40*/  FMUL R20, R3, R76.reuse ;  /* 0x0000004c03147220 */ /* 0x080fe20000400000 */
[-C--:B------:R-:W-:Y:S01]  /*5e50*/  FFMA R108, R28, R76.reuse, R115 ;  /* 0x0000004c1c6c7223 */ /* 0x080fe20000000073 */
[C---:B------:R-:W-:Y:S01]  /*5e60*/  FMUL R115, R73.reuse, R76 ;  /* 0x0000004c49737220 */ /* 0x040fe20000400000 */
[-C--:B------:R-:W-:Y:S01]  /*5e70*/  FMUL R112, R2, R78.reuse ;  /* 0x0000004e02707220 */ /* 0x080fe20000400000 */
[-C--:B------:R-:W-:Y:S01]  /*5e80*/  FMUL R117, R73, R78.reuse ;  /* 0x0000004e49757220 */ /* 0x080fe20000400000 */
[----:B------:R-:W-:Y:S01]  /*5e90*/  FFMA R73, R72, R78, R119 ;  /* 0x0000004e48497223 */ /* 0x000fe20000000077 */
[C---:B------:R-:W-:Y:S01]  /*5ea0*/  FFMA R118, R2.reuse, R0, R111 ;  /* 0x0000000002767223 */ /* 0x040fe2000000006f */
[CC--:B------:R-:W-:Y:S01]  /*5eb0*/  FFMA R28, R2.reuse, R76.reuse, R99 ;  /* 0x0000004c021c7223 */ /* 0x0c0fe20000000063 */
[-C--:B------:R-:W-:Y:S01]  /*5ec0*/  FFMA R119, R2, R77.reuse, -R20 ;  /* 0x0000004d02777223 */ /* 0x080fe20000000814 */
[----:B------:R-:W-:Y:S01]  /*5ed0*/  FMUL R2, R14, R76 ;  /* 0x0000004c0e027220 */ /* 0x000fe20000400000 */
[----:B------:R-:W-:Y:S01]  /*5ee0*/  FMUL R20, R12, R78 ;  /* 0x0000004e0c147220 */ /* 0x000fe20000400000 */
[-C--:B------:R-:W-:Y:S01]  /*5ef0*/  FFMA R112, R3, R0.reuse, -R112 ;  /* 0x0000000003707223 */ /* 0x080fe20000000870 */
[CC--:B------:R-:W-:Y:S01]  /*5f00*/  FFMA R3, R72.reuse, R77.reuse, R115 ;  /* 0x0000004d48037223 */ /* 0x0c0fe20000000073 */
[----:B------:R-:W-:Y:S01]  /*5f10*/  FFMA R72, R72, R0, -R117 ;  /* 0x0000000048487223 */ /* 0x000fe20000000875 */
[C---:B------:R-:W-:Y:S01]  /*5f20*/  FMUL R115, R15.reuse, R76 ;  /* 0x0000004c0f737220 */ /* 0x040fe20000400000 */
[C---:B------:R-:W-:Y:S01]  /*5f30*/  FMUL R99, R15.reuse, R0 ;  /* 0x000000000f637220 */ /* 0x040fe20000400000 */
[CC--:B------:R-:W-:Y:S01]  /*5f40*/  FFMA R2, R15.reuse, R77.reuse, -R2 ;  /* 0x0000004d0f027223 */ /* 0x0c0fe20000000802 */
[----:B------:R-:W-:Y:S01]  /*5f50*/  FMUL R117, R15, R78 ;  /* 0x0000004e0f757220 */ /* 0x000fe20000400000 */
[CC--:B------:R-:W-:Y:S01]  /*5f60*/  FMUL R125, R13.reuse, R77.reuse ;  /* 0x0000004d0d7d7220 */ /* 0x0c0fe20000400000 */
[C---:B------:R-:W-:Y:S01]  /*5f70*/  FFMA R111, R13.reuse, R0, -R20 ;  /* 0x000000000d6f7223 */ /* 0x040fe20000000814 */
[C---:B------:R-:W-:Y:S01]  /*5f80*/  FMUL R15, R13.reuse, R78 ;  /* 0x0000004e0d0f7220 */ /* 0x040fe20000400000 */
[-C--:B------:R-:W-:Y:S01]  /*5f90*/  FMUL R20, R13, R76.reuse ;  /* 0x0000004c0d147220 */ /* 0x080fe20000400000 */
[----:B------:R-:W-:Y:S01]  /*5fa0*/  FFMA R122, R12, R76, R125 ;  /* 0x0000004c0c7a7223 */ /* 0x000fe2000000007d */
[-C--:B------:R-:W-:Y:S01]  /*5fb0*/  FFMA R120, R14, R77.reuse, R115 ;  /* 0x0000004d0e787223 */ /* 0x080fe20000000073 */
[C---:B------:R-:W-:Y:S01]  /*5fc0*/  FFMA R123, R12.reuse, R0, R15 ;  /* 0x000000000c7b7223 */ /* 0x040fe2000000000f */
[-C--:B------:R-:W-:Y:S01]  /*5fd0*/  FFMA R125, R12, R77.reuse, -R20 ;  /* 0x0000004d0c7d7223 */ /* 0x080fe20000000814 */
[----:B------:R-:W-:Y:S01]  /*5fe0*/  FMUL R12, R42, R76 ;  /* 0x0000004c2a0c7220 */ /* 0x000fe20000400000 */
[C---:B------:R-:W-:Y:S01]  /*5ff0*/  FFMA R121, R14.reuse, R78, R99 ;  /* 0x0000004e0e797223 */ /* 0x040fe20000000063 */
[----:B------:R-:W-:Y:S01]  /*6000*/  FFMA R14, R14, R0, -R117 ;  /* 0x000000000e0e7223 */ /* 0x000fe20000000875 */
[C---:B------:R-:W-:Y:S01]  /*6010*/  FMUL R117, R43.reuse, R76 ;  /* 0x0000004c2b757220 */ /* 0x040fe20000400000 */
[C---:B------:R-:W-:Y:S01]  /*6020*/  FMUL R115, R43.reuse, R0 ;  /* 0x000000002b737220 */ /* 0x040fe20000400000 */
[CC--:B------:R-:W-:Y:S01]  /*6030*/  FMUL R13, R43.reuse, R78.reuse ;  /* 0x0000004e2b0d7220 */ /* 0x0c0fe20000400000 */
[-C--:B------:R-:W-:Y:S01]  /*6040*/  FFMA R43, R43, R77.reuse, -R12 ;  /* 0x0000004d2b2b7223 */ /* 0x080fe2000000080c */
[-C--:B------:R-:W-:Y:S01]  /*6050*/  FMUL R12, R40, R78.reuse ;  /* 0x0000004e280c7220 */ /* 0x080fe20000400000 */
[CC--:B------:R-:W-:Y:S01]  /*6060*/  FFMA R117, R42.reuse, R77.reuse, R117 ;  /* 0x0000004d2a757223 */ /* 0x0c0fe20000000075 */
[----:B------:R-:W-:Y:S01]  /*6070*/  FFMA R115, R42, R78, R115 ;  /* 0x0000004e2a737223 */ /* 0x000fe20000000073 */
[----:B------:R-:W-:Y:S01]  /*6080*/  FADD R20, R104, R21 ;  /* 0x0000001568147221 */ /* 0x000fe20000000000 */
[-C--:B------:R-:W-:Y:S01]  /*6090*/  FFMA R42, R42, R0.reuse, -R13 ;  /* 0x000000002a2a7223 */ /* 0x080fe2000000080d */
[C---:B------:R-:W-:Y:S01]  /*60a0*/  FFMA R104, R41.reuse, R0, -R12 ;  /* 0x0000000029687223 */ /* 0x040fe2000000080c */
[C---:B------:R-:W-:Y:S01]  /*60b0*/  FMUL R13, R41.reuse, R78 ;  /* 0x0000004e290d7220 */ /* 0x040fe20000400000 */
[CC--:B------:R-:W-:Y:S01]  /*60c0*/  FMUL R15, R41.reuse, R77.reuse ;  /* 0x0000004d290f7220 */ /* 0x0c0fe20000400000 */
[----:B------:R-:W-:Y:S01]  /*60d0*/  FMUL R12, R41, R76 ;  /* 0x0000004c290c7220 */ /* 0x000fe20000400000 */
[----:B------:R-:W-:Y:S01]  /*60e0*/  FADD R21, R23, R34 ;  /* 0x0000002217157221 */ /* 0x000fe20000000000 */
[----:B------:R-:W-:Y:S01]  /*60f0*/  FADD R24, R116, R25 ;  /* 0x0000001974187221 */ /* 0x000fe20000000000 */
[----:B------:R-:W-:Y:S01]  /*6100*/  FADD R23, R100, -R103 ;  /* 0x8000006764177221 */ /* 0x000fe20000000000 */
[----:B------:R-:W-:Y:S01]  /*6110*/  FADD R25, R106, R101 ;  /* 0x000000656a197221 */ /* 0x000fe20000000000 */
[C---:B------:R-:W-:Y:S01]  /*6120*/  FFMA R100, R40.reuse, R0, R13 ;  /* 0x0000000028647223 */ /* 0x040fe2000000000d */
[C---:B------:R-:W-:Y:S01]  /*6130*/  FFMA R106, R40.reuse, R76, R15 ;  /* 0x0000004c286a7223 */ /* 0x040fe2000000000f */
[----:B------:R-:W-:Y:S01]  /*6140*/  FFMA R101, R40, R77, -R12 ;  /* 0x0000004d28657223 */ /* 0x000fe2000000080c */
[----:B------:R-:W-:Y:S01]  /*6150*/  FADD R73, -R28, R73 ;  /* 0x000000491c497221 */ /* 0x000fe20000000100 */
[----:B------:R-:W-:Y:S01]  /*6160*/  FADD R28, R110, R29 ;  /* 0x0000001d6e1c7221 */ /* 0x000fe20000000000 */
[----:B------:R-:W-:Y:S01]  /*6170*/  FADD R41, R104, R43 ;  /* 0x0000002b68297221 */ /* 0x000fe20000000000 */
[----:B------:R-:W-:Y:S01]  /*6180*/  FADD R22, R22, -R105 ;  /* 0x8000006916167221 */ /* 0x000fe20000000000 */
[----:B------:R-:W-:Y:S01]  /*6190*/  FADD R27, R27, -R114 ;  /* 0x800000721b1b7221 */ /* 0x000fe20000000000 */
[----:B------:R-:W-:Y:S01]  /*61a0*/  FADD R26, R26, -R113 ;  /* 0x800000711a1a7221 */ /* 0x000fe20000000000 */
[----:B------:R-:W-:Y:S01]  /*61b0*/  FADD R15, R121, -R122 ;  /* 0x8000007a790f7221 */ /* 0x000fe20000000000 */
[----:B------:R-:W-:Y:S01]  /*61c0*/  FADD R14, R14, -R125 ;  /* 0x8000007d0e0e7221 */ /* 0x000fe20000000000 */
        /* <DEDUP_REMOVED lines=8> */
[----:B------:R-:W-:Y:S01]  /*6250*/  STL.128 [R1+0x50], R20 ;  /* 0x0000501401007387 */ /* 0x000fe20000100c00 */
[----:B------:R-:W-:Y:S01]  /*6260*/  FADD R72, -R119, R72 ;  /* 0x0000004877487221 */ /* 0x000fe20000000100 */
[----:B------:R-:W-:Y:S01]  /*6270*/  MOV R98, R33 ;  /* 0x0000002100627202 */ /* 0x000fe20000000f00 */
[----:B------:R-:W-:Y:S01]  /*6280*/  FADD R33, R112, R107 ;  /* 0x0000006b70217221 */ /* 0x000fe20000000000 */
[----:B------:R-:W-:Y:S01]  /*6290*/  STL.128 [R1+0x80], R24 ;  /* 0x0000801801007387 */ /* 0x000fe20000100c00 */
[----:B------:R-:W-:Y:S01]  /*62a0*/  MOV R99, R32 ;  /* 0x0000002000637202 */ /* 0x000fe20000000f00 */
[----:B------:R-:W-:Y:S01]  /*62b0*/  FADD R32, R118, R3 ;  /* 0x0000000376207221 */ /* 0x000fe20000000000 */
[----:B------:R-:W-:Y:S01]  /*62c0*/  MOV R35, R73 ;  /* 0x0000004900237202 */ /* 0x000fe20000000f00 */
[----:B------:R-:W-:Y:S01]  /*62d0*/  STL.128 [R1+0xb0], R28 ;  /* 0x0000b01c01007387 */ /* 0x000fe20000100c00 */
[----:B------:R-:W-:-:S02]  /*62e0*/  MOV R34, R72 ;  /* 0x0000004800227202 */ /* 0x000fc40000000f00 */
[----:B------:R-:W-:Y:S01]  /*62f0*/  MOV R2, R32 ;  /* 0x0000002000027202 */ /* 0x000fe20000000f00 */
[----:B------:R-:W-:Y:S01]  /*6300*/  STL.128 [R1+0x110], R12 ;  /* 0x0001100c01007387 */ /* 0x000fe20000100c00 */
[----:B------:R-:W-:-:S03]  /*6310*/  MOV R3, R33 ;  /* 0x0000002100037202 */ /* 0x000fc60000000f00 */
[----:B------:R-:W-:Y:S04]  /*6320*/  STL.128 [R1+0x20], R40 ;  /* 0x0000202801007387 */ /* 0x000fe80000100c00 */
[----:B------:R1:W-:Y:S02]  /*6330*/  STL.128 [R1+0xe0], R32 ;  /* 0x0000e02001007387 */ /* 0x0003e40000100c00 */
[----:B-1----:R-:W-:Y:S02]  /*6340*/  MOV R35, R89 ;  /* 0x0000005900237202 */ /* 0x002fe40000000f00 */
[----:B------:R-:W-:-:S07]  /*6350*/  MOV R34, R88 ;  /* 0x0000005800227202 */ /* 0x000fce0000000f00 */
.L_x_5:
[C---:B-123--:R-:W-:Y:S01]  /*6360*/  FADD R46, R74.reuse, R46 ;  /* 0x0000002e4a2e7221 */ /* 0x04efe20000000000 */
[C---:B------:R-:W-:Y:S01]  /*6370*/  FADD R32, R74.reuse, R99 ;  /* 0x000000634a207221 */ /* 0x040fe20000000000 */
[C---:B----4-:R-:W-:Y:S01]  /*6380*/  FADD R68, R74.reuse, R68 ;  /* 0x000000444a447221 */ /* 0x050fe20000000000 */
[C---:B------:R-:W-:Y:S01]  /*6390*/  FADD R66, R74.reuse, R66 ;  /* 0x000000424a427221 */ /* 0x040fe20000000000 */
[C---:B------:R-:W-:Y:S01]  /*63a0*/  FADD R2, R74.reuse, R2 ;  /* 0x000000024a027221 */ /* 0x040fe20000000000 */
[----:B------:R-:W-:Y:S01]  /*63b0*/  FADD R14, R74, R14 ;  /* 0x0000000e4a0e7221 */ /* 0x000fe20000000000 */
[C---:B------:R-:W-:Y:S01]  /*63c0*/  FADD R47, R75.reuse, R47 ;  /* 0x0000002f4b2f7221 */ /* 0x040fe20000000000 */
[C---:B------:R-:W-:Y:S01]  /*63d0*/  FADD R33, R75.reuse, R98 ;  /* 0x000000624b217221 */ /* 0x040fe20000000000 */
[C---:B------:R-:W-:Y:S01]  /*63e0*/  FADD R69, R75.reuse, R69 ;  /* 0x000000454b457221 */ /* 0x040fe20000000000 */
[C---:B------:R-:W-:Y:S01]  /*63f0*/  FADD R67, R75.reuse, R67 ;  /* 0x000000434b437221 */ /* 0x040fe20000000000 */
[C---:B------:R-:W-:Y:S01]  /*6400*/  FADD R3, R75.reuse, R3 ;  /* 0x000000034b037221 */ /* 0x040fe20000000000 */
[----:B------:R-:W-:Y:S01]  /*6410*/  FADD R15, R75, R15 ;  /* 0x0000000f4b0f7221 */ /* 0x000fe20000000000 */
[----:B------:R1:W-:Y:S01]  /*6420*/  STL.64 [R1], R32 ;  /* 0x0000002001007387 */ /* 0x0003e20000100a00 */
[----:B------:R-:W-:-:S03]  /*6430*/  IADD3 R97, PT, PT, R97, 0x1, RZ ;  /* 0x0000000161617810 */ /* 0x000fc60007ffe0ff */
[----:B------:R1:W-:Y:S01]  /*6440*/  STL.64 [R1+0x38], R46 ;  /* 0x0000382e01007387 */ /* 0x0003e20000100a00 */
[----:B------:R-:W-:-:S03]  /*6450*/  ISETP.NE.AND P0, PT, R97, RZ, PT ;  /* 0x000000ff6100720c */ /* 0x000fc60003f05270 */
[----:B------:R1:W-:Y:S04]  /*6460*/  STL.64 [R1+0x70], R68 ;  /* 0x0000704401007387 */ /* 0x0003e80000100a00 */
[----:B------:R1:W-:Y:S04]  /*6470*/  STL.64 [R1+0xa8], R66 ;  /* 0x0000a84201007387 */ /* 0x0003e80000100a00 */
[----:B------:R1:W-:Y:S04]  /*6480*/  STL.64 [R1+0xe0], R2 ;  /* 0x0000e00201007387 */ /* 0x0003e80000100a00 */
[----:B------:R1:W-:Y:S01]  /*6490*/  STL.64 [R1+0x118], R14 ;  /* 0x0001180e01007387 */ /* 0x0003e20000100a00 */
[----:B------:R-:W-:Y:S05]  /*64a0*/  @P0 BRA `(.L_x_6) ;  /* 0xffffffa400240947 */ /* 0x000fea000383ffff */
[----:B------:R-:W2:Y:S01]  /*64b0*/  S2R R9, SR_TID.Y ;  /* 0x0000000000097919 */ /* 0x000ea20000002200 */
[----:B------:R-:W2:Y:S01]  /*64c0*/  LDC R0, c[0x0][0x364] ;  /* 0x0000d900ff007b82 */ /* 0x000ea20000000800 */
[----:B------:R-:W3:Y:S07]  /*64d0*/  S2R R6, SR_TID.X ;  /* 0x0000000000067919 */ /* 0x000eee0000002100 */
[----:B------:R-:W2:Y:S08]  /*64e0*/  S2UR UR6, SR_CTAID.Y ;  /* 0x00000000000679c3 */ /* 0x000eb00000002600 */
[----:B------:R-:W3:Y:S08]  /*64f0*/  S2UR UR7, SR_CTAID.X ;  /* 0x00000000000779c3 */ /* 0x000ef00000002500 */
[----:B------:R-:W3:Y:S08]  /*6500*/  LDC R7, c[0x0][0x360] ;  /* 0x0000d800ff077b82 */ /* 0x000ef00000000800 */
[----:B------:R-:W4:Y:S01]  /*6510*/  LDC.64 R4, c[0x0][0x380] ;  /* 0x0000e000ff047b82 */ /* 0x000f220000000a00 */
[----:B--2---:R-:W-:-:S02]  /*6520*/  IMAD R0, R0, UR6, R9 ;  /* 0x0000000600007c24 */ /* 0x004fc4000f8e0209 */
[----:B---3--:R-:W-:-:S04]  /*6530*/  IMAD R7, R7, UR7, R6 ;  /* 0x0000000707077c24 */ /* 0x008fc8000f8e0206 */
[----:B------:R-:W-:-:S04]  /*6540*/  IMAD R0, R0, 0x2711, R7 ;  /* 0x0000271100007824 */ /* 0x000fc800078e0207 */
[----:B------:R-:W-:-:S04]  /*6550*/  IMAD R7, R0, 0x6, RZ ;  /* 0x0000000600077824 */ /* 0x000fc800078e02ff */
[----:B----4-:R-:W-:-:S05]  /*6560*/  IMAD.WIDE.U32 R4, R7, 0x8, R4 ;  /* 0x0000000807047825 */ /* 0x010fca00078e0004 */
[----:B0-----:R-:W-:Y:S04]  /*6570*/  STG.E.64 desc[UR4][R4.64], R32 ;  /* 0x0000002004007986 */ /* 0x001fe8000c101b04 */
[----:B------:R-:W-:Y:S04]  /*6580*/  STG.E.64 desc[UR4][R4.64+0x8], R46 ;  /* 0x0000082e04007986 */ /* 0x000fe8000c101b04 */
[----:B------:R-:W-:Y:S04]  /*6590*/  STG.E.64 desc[UR4][R4.64+0x10], R68 ;  /* 0x0000104404007986 */ /* 0x000fe8000c101b04 */
[----:B------:R-:W-:Y:S04]  /*65a0*/  STG.E.64 desc[UR4][R4.64+0x18], R66 ;  /* 0x0000184204007986 */ /* 0x000fe8000c101b04 */
[----:B------:R-:W-:Y:S04]  /*65b0*/  STG.E.64 desc[UR4][R4.64+0x20], R2 ;  /* 0x0000200204007986 */ /* 0x000fe8000c101b04 */
[----:B------:R-:W-:Y:S01]  /*65c0*/  STG.E.64 desc[UR4][R4.64+0x28], R14 ;  /* 0x0000280e04007986 */ /* 0x000fe2000c101b04 */
[----:B------:R-:W-:Y:S05]  /*65d0*/  EXIT ;  /* 0x000000000000794d */ /* 0x000fea0003800000 */
        .weak           $__internal_0_$__cuda_sm20_div_rn_f64_full
        .type           $__internal_0_$__cuda_sm20_div_rn_f64_full,@function
        .size           $__internal_0_$__cuda_sm20_div_rn_f64_full,(.L_x_13 - $__internal_0_$__cuda_sm20_div_rn_f64_full)
$__internal_0_$__cuda_sm20_div_rn_f64_full:
[C---:B------:R-:W-:Y:S01]  /*65e0*/  FSETP.GEU.AND P0, PT, |R7|.reuse, 1.469367938527859385e-39, PT ;  /* 0x001000000700780b */ /* 0x040fe20003f0e200 */
[----:B------:R-:W-:Y:S01]  /*65f0*/  BSSY.RECONVERGENT B1, `(.L_x_7) ;  /* 0x0000057000017945 */ /* 0x000fe20003800200 */
[----:B------:R-:W-:Y:S02]  /*6600*/  MOV R6, UR4 ;  /* 0x0000000400067c02 */ /* 0x000fe40008000f00 */
[----:B------:R-:W-:Y:S02]  /*6610*/  LOP3.LUT R0, R7, 0x800fffff, RZ, 0xc0, !PT ;  /* 0x800fffff07007812 */ /* 0x000fe400078ec0ff */
[----:B------:R-:W-:Y:S02]  /*6620*/  MOV R2, UR4 ;  /* 0x0000000400027c02 */ /* 0x000fe40008000f00 */
[----:B------:R-:W-:Y:S02]  /*6630*/  LOP3.LUT R3, R0, 0x3ff00000, RZ, 0xfc, !PT ;  /* 0x3ff0000000037812 */ /* 0x000fe400078efcff */
[----:B------:R-:W-:-:S02]  /*6640*/  MOV R4, 0x1 ;  /* 0x0000000100047802 */ /* 0x000fc40000000f00 */
[C---:B------:R-:W-:Y:S01]  /*6650*/  FSETP.GEU.AND P2, PT, |R15|.reuse, 1.469367938527859385e-39, PT ;  /* 0x001000000f00780b */ /* 0x040fe20003f4e200 */
[----:B------:R-:W-:Y:S01]  /*6660*/  @!P0 DMUL R2, R6, 8.98846567431157953865e+307 ;  /* 0x7fe0000006028828 */ /* 0x000fe20000000000 */
[----:B------:R-:W-:Y:S02]  /*6670*/  LOP3.LUT R21, R15, 0x7ff00000, RZ, 0xc0, !PT ;  /* 0x7ff000000f157812 */ /* 0x000fe400078ec0ff */
[----:B------:R-:W-:Y:S02]  /*6680*/  LOP3.LUT R0, R7, 0x7ff00000, RZ, 0xc0, !PT ;  /* 0x7ff0000007007812 */ /* 0x000fe400078ec0ff */
[----:B------:R-:W-:Y:S01]  /*6690*/  MOV R19, 0x1ca00000 ;  /* 0x1ca0000000137802 */ /* 0x000fe20000000f00 */
[----:B------:R-:W0:Y:S01]  /*66a0*/  MUFU.RCP64H R5, R3 ;  /* 0x0000000300057308 */ /* 0x000e220000001800 */
[----:B------:R-:W-:Y:S02]  /*66b0*/  ISETP.GE.U32.AND P1, PT, R21, R0, PT ;  /* 0x000000001500720c */ /* 0x000fe40003f26070 */
[----:B------:R-:W-:-:S02]  /*66c0*/  MOV R17, R21 ;  /* 0x0000001500117202 */ /* 0x000fc40000000f00 */
[----:B------:R-:W-:Y:S02]  /*66d0*/  @!P0 LOP3.LUT R0, R3, 0x7ff00000, RZ, 0xc0, !PT ;  /* 0x7ff0000003008812 */ /* 0x000fe400078ec0ff */
[----:B------:R-:W-:Y:S02]  /*66e0*/  @!P2 LOP3.LUT R10, R7, 0x7ff00000, RZ, 0xc0, !PT ;  /* 0x7ff00000070aa812 */ /* 0x000fe400078ec0ff */
[----:B------:R-:W-:Y:S02]  /*66f0*/  IADD3 R22, PT, PT, R0, -0x1, RZ ;  /* 0xffffffff00167810 */ /* 0x000fe40007ffe0ff */
[----:B------:R-:W-:Y:S01]  /*6700*/  @!P2 ISETP.GE.U32.AND P3, PT, R21, R10, PT ;  /* 0x0000000a1500a20c */ /* 0x000fe20003f66070 */
[----:B0-----:R-:W-:-:S08]  /*6710*/  DFMA R8, R4, -R2, 1 ;  /* 0x3ff000000408742b */ /* 0x001fd00000000802 */
[----:B------:R-:W-:-:S08]  /*6720*/  DFMA R8, R8, R8, R8 ;  /* 0x000000080808722b */ /* 0x000fd00000000008 */
[----:B------:R-:W-:Y:S01]  /*6730*/  DFMA R10, R4, R8, R4 ;  /* 0x00000008040a722b */ /* 0x000fe20000000004 */
[C---:B------:R-:W-:Y:S02]  /*6740*/  @!P2 SEL R9, R19.reuse, 0x63400000, !P3 ;  /* 0x634000001309a807 */ /* 0x040fe40005800000 */
[----:B------:R-:W-:Y:S02]  /*6750*/  SEL R5, R19, 0x63400000, !P1 ;  /* 0x6340000013057807 */ /* 0x000fe40004800000 */
[--C-:B------:R-:W-:Y:S02]  /*6760*/  @!P2 LOP3.LUT R9, R9, 0x80000000, R15.reuse, 0xf8, !PT ;  /* 0x800000000909a812 */ /* 0x100fe400078ef80f */
[----:B------:R-:W-:Y:S01]  /*6770*/  LOP3.LUT R5, R5, 0x800fffff, R15, 0xf8, !PT ;  /* 0x800fffff05057812 */ /* 0x000fe200078ef80f */
[----:B------:R-:W-:Y:S01]  /*6780*/  DFMA R12, R10, -R2, 1 ;  /* 0x3ff000000a0c742b */ /* 0x000fe20000000802 */
[----:B------:R-:W-:Y:S02]  /*6790*/  @!P2 LOP3.LUT R9, R9, 0x100000, RZ, 0xfc, !PT ;  /* 0x001000000909a812 */ /* 0x000fe400078efcff */
[----:B------:R-:W-:-:S02]  /*67a0*/  MOV R4, R14 ;  /* 0x0000000e00047202 */ /* 0x000fc40000000f00 */
[----:B------:R-:W-:-:S03]  /*67b0*/  @!P2 MOV R8, RZ ;  /* 0x000000ff0008a202 */ /* 0x000fc60000000f00 */
[----:B------:R-:W-:-:S03]  /*67c0*/  DFMA R12, R10, R12, R10 ;  /* 0x0000000c0a0c722b */ /* 0x000fc6000000000a */
[----:B------:R-:W-:-:S08]  /*67d0*/  @!P2 DFMA R4, R4, 2, -R8 ;  /* 0x400000000404a82b */ /* 0x000fd00000000808 */
[----:B------:R-:W-:Y:S02]  /*67e0*/  DMUL R8, R12, R4 ;  /* 0x000000040c087228 */ /* 0x000fe40000000000 */
[----:B------:R-:W-:-:S04]  /*67f0*/  @!P2 LOP3.LUT R17, R5, 0x7ff00000, RZ, 0xc0, !PT ;  /* 0x7ff000000511a812 */ /* 0x000fc800078ec0ff */
[----:B------:R-:W-:Y:S02]  /*6800*/  IADD3 R20, PT, PT, R17, -0x1, RZ ;  /* 0xffffffff11147810 */ /* 0x000fe40007ffe0ff */
[----:B------:R-:W-:Y:S02]  /*6810*/  DFMA R10, R8, -R2, R4 ;  /* 0x80000002080a722b */ /* 0x000fe40000000004 */
[----:B------:R-:W-:-:S04]  /*6820*/  ISETP.GT.U32.AND P0, PT, R20, 0x7feffffe, PT ;  /* 0x7feffffe1400780c */ /* 0x000fc80003f04070 */
[----:B------:R-:W-:Y:S02]  /*6830*/  ISETP.GT.U32.OR P0, PT, R22, 0x7feffffe, P0 ;  /* 0x7feffffe1600780c */ /* 0x000fe40000704470 */
[----:B------:R-:W-:-:S11]  /*6840*/  DFMA R12, R12, R10, R8 ;  /* 0x0000000a0c0c722b */ /* 0x000fd60000000008 */
[----:B------:R-:W-:Y:S05]  /*6850*/  @P0 BRA `(.L_x_8) ;  /* 0x00000000006c0947 */ /* 0x000fea0003800000 */
[----:B------:R-:W-:Y:S02]  /*6860*/  LOP3.LUT R8, R7, 0x7ff00000, RZ, 0xc0, !PT ;  /* 0x7ff0000007087812 */ /* 0x000fe400078ec0ff */
[----:B------:R-:W-:Y:S02]  /*6870*/  MOV R10, RZ ;  /* 0x000000ff000a7202 */ /* 0x000fe40000000f00 */
[CC--:B------:R-:W-:Y:S02]  /*6880*/  VIADDMNMX R0, R21.reuse, -R8.reuse, 0xb9600000, !PT ;  /* 0xb960000015007446 */ /* 0x0c0fe40007800908 */
[----:B------:R-:W-:Y:S02]  /*6890*/  ISETP.GE.U32.AND P0, PT, R21, R8, PT ;  /* 0x000000081500720c */ /* 0x000fe40003f06070 */
[----:B------:R-:W-:Y:S02]  /*68a0*/  VIMNMX R0, PT, PT, R0, 0x46a00000, PT ;  /* 0x46a0000000007848 */ /* 0x000fe40003fe0100 */
[----:B------:R-:W-:-:S04]  /*68b0*/  SEL R19, R19, 0x63400000, !P0 ;  /* 0x6340000013137807 */ /* 0x000fc80004000000 */
[----:B------:R-:W-:-:S04]  /*68c0*/  IADD3 R0, PT, PT, -R19, R0, RZ ;  /* 0x0000000013007210 */ /* 0x000fc80007ffe1ff */
[----:B------:R-:W-:-:S06]  /*68d0*/  IADD3 R11, PT, PT, R0, 0x7fe00000, RZ ;  /* 0x7fe00000000b7810 */ /* 0x000fcc0007ffe0ff */
[----:B------:R-:W-:-:S10]  /*68e0*/  DMUL R8, R12, R10 ;  /* 0x0000000a0c087228 */ /* 0x000fd40000000000 */
[----:B------:R-:W-:-:S13]  /*68f0*/  FSETP.GTU.AND P0, PT, |R9|, 1.469367938527859385e-39, PT ;  /* 0x001000000900780b */ /* 0x000fda0003f0c200 */
[----:B------:R-:W-:Y:S05]  /*6900*/  @P0 BRA `(.L_x_9) ;  /* 0x0000000000940947 */ /* 0x000fea0003800000 */
[----:B------:R-:W-:Y:S01]  /*6910*/  DFMA R2, R12, -R2, R4 ;  /* 0x800000020c02722b */ /* 0x000fe20000000004 */
[----:B------:R-:W-:-:S09]  /*6920*/  MOV R10, RZ ;  /* 0x000000ff000a7202 */ /* 0x000fd20000000f00 */
[C---:B------:R-:W-:Y:S02]  /*6930*/  FSETP.NEU.AND P0, PT, R3.reuse, RZ, PT ;  /* 0x000000ff0300720b */ /* 0x040fe40003f0d000 */
[----:B------:R-:W-:-:S04]  /*6940*/  LOP3.LUT R5, R3, 0x80000000, R7, 0x48, !PT ;  /* 0x8000000003057812 */ /* 0x000fc800078e4807 */
[----:B------:R-:W-:-:S07]  /*6950*/  LOP3.LUT R11, R5, R11, RZ, 0xfc, !PT ;  /* 0x0000000b050b7212 */ /* 0x000fce00078efcff */
[----:B------:R-:W-:Y:S05]  /*6960*/  @!P0 BRA `(.L_x_9) ;  /* 0x00000000007c8947 */ /* 0x000fea0003800000 */
[----:B------:R-:W-:Y:S01]  /*6970*/  IADD3 R3, PT, PT, -R0, RZ, RZ ;  /* 0x000000ff00037210 */ /* 0x000fe20007ffe1ff */
[----:B------:R-:W-:Y:S01]  /*6980*/  DMUL.RP R10, R12, R10 ;  /* 0x0000000a0c0a7228 */ /* 0x000fe20000008000 */
[----:B------:R-:W-:-:S06]  /*6990*/  MOV R2, RZ ;  /* 0x000000ff00027202 */ /* 0x000fcc0000000f00 */
[----:B------:R-:W-:-:S03]  /*69a0*/  DFMA R2, R8, -R2, R12 ;  /* 0x800000020802722b */ /* 0x000fc6000000000c */
[----:B------:R-:W-:-:S03]  /*69b0*/  LOP3.LUT R5, R11, R5, RZ, 0x3c, !PT ;  /* 0x000000050b057212 */ /* 0x000fc600078e3cff */
[----:B------:R-:W-:-:S04]  /*69c0*/  IADD3 R2, PT, PT, -R0, -0x43300000, RZ ;  /* 0xbcd0000000027810 */ /* 0x000fc80007ffe1ff */
[----:B------:R-:W-:-:S04]  /*69d0*/  FSETP.NEU.AND P0, PT, |R3|, R2, PT ;  /* 0x000000020300720b */ /* 0x000fc80003f0d200 */
[----:B------:R-:W-:Y:S02]  /*69e0*/  FSEL R8, R10, R8, !P0 ;  /* 0x000000080a087208 */ /* 0x000fe40004000000 */
[----:B------:R-:W-:Y:S01]  /*69f0*/  FSEL R9, R5, R9, !P0 ;  /* 0x0000000905097208 */ /* 0x000fe20004000000 */
[----:B------:R-:W-:Y:S06]  /*6a00*/  BRA `(.L_x_9) ;  /* 0x0000000000547947 */ /* 0x000fec0003800000 */
.L_x_8:
[----:B------:R-:W-:-:S14]  /*6a10*/  DSETP.NAN.AND P0, PT, R14, R14, PT ;  /* 0x0000000e0e00722a */ /* 0x000fdc0003f08000 */
[----:B------:R-:W-:Y:S05]  /*6a20*/  @P0 BRA `(.L_x_10) ;  /* 0x0000000000440947 */ /* 0x000fea0003800000 */
[----:B------:R-:W-:-:S14]  /*6a30*/  DSETP.NAN.AND P0, PT, R6, R6, PT ;  /* 0x000000060600722a */ /* 0x000fdc0003f08000 */
[----:B------:R-:W-:Y:S05]  /*6a40*/  @P0 BRA `(.L_x_11) ;  /* 0x0000000000300947 */ /* 0x000fea0003800000 */
[----:B------:R-:W-:Y:S02]  /*6a50*/  ISETP.NE.AND P0, PT, R17, R0, PT ;  /* 0x000000001100720c */ /* 0x000fe40003f05270 */
[----:B------:R-:W-:Y:S02]  /*6a60*/  MOV R8, 0x0 ;  /* 0x0000000000087802 */ /* 0x000fe40000000f00 */
[----:B------:R-:W-:-:S09]  /*6a70*/  MOV R9, 0xfff80000 ;  /* 0xfff8000000097802 */ /* 0x000fd20000000f00 */
[----:B------:R-:W-:Y:S05]  /*6a80*/  @!P0 BRA `(.L_x_9) ;  /* 0x0000000000348947 */ /* 0x000fea0003800000 */
[----:B------:R-:W-:Y:S02]  /*6a90*/  ISETP.NE.AND P0, PT, R17, 0x7ff00000, PT ;  /* 0x7ff000001100780c */ /* 0x000fe40003f05270 */
[----:B------:R-:W-:Y:S02]  /*6aa0*/  LOP3.LUT R9, R15, 0x80000000, R7, 0x48, !PT ;  /* 0x800000000f097812 */ /* 0x000fe400078e4807 */
[----:B------:R-:W-:-:S13]  /*6ab0*/  ISETP.EQ.OR P0, PT, R0, RZ, !P0 ;  /* 0x000000ff0000720c */ /* 0x000fda0004702670 */
[----:B------:R-:W-:Y:S02]  /*6ac0*/  @P0 LOP3.LUT R0, R9, 0x7ff00000, RZ, 0xfc, !PT ;  /* 0x7ff0000009000812 */ /* 0x000fe400078efcff */
[----:B------:R-:W-:Y:S02]  /*6ad0*/  @!P0 MOV R8, RZ ;  /* 0x000000ff00088202 */ /* 0x000fe40000000f00 */
[----:B------:R-:W-:Y:S02]  /*6ae0*/  @P0 MOV R8, RZ ;  /* 0x000000ff00080202 */ /* 0x000fe40000000f00 */
[----:B------:R-:W-:Y:S01]  /*6af0*/  @P0 MOV R9, R0 ;  /* 0x0000000000090202 */ /* 0x000fe20000000f00 */
[----:B------:R-:W-:Y:S06]  /*6b00*/  BRA `(.L_x_9) ;  /* 0x0000000000147947 */ /* 0x000fec0003800000 */
.L_x_11:
[----:B------:R-:W-:Y:S02]  /*6b10*/  LOP3.LUT R9, R7, 0x80000, RZ, 0xfc, !PT ;  /* 0x0008000007097812 */ /* 0x000fe400078efcff */
[----:B------:R-:W-:Y:S01]  /*6b20*/  MOV R8, R6 ;  /* 0x0000000600087202 */ /* 0x000fe20000000f00 */
[----:B------:R-:W-:Y:S06]  /*6b30*/  BRA `(.L_x_9) ;  /* 0x0000000000087947 */ /* 0x000fec0003800000 */
.L_x_10:
[----:B------:R-:W-:Y:S02]  /*6b40*/  LOP3.LUT R9, R15, 0x80000, RZ, 0xfc, !PT ;  /* 0x000800000f097812 */ /* 0x000fe400078efcff */
[----:B------:R-:W-:-:S07]  /*6b50*/  MOV R8, R14 ;  /* 0x0000000e00087202 */ /* 0x000fce0000000f00 */
.L_x_9:
[----:B------:R-:W-:Y:S05]  /*6b60*/  BSYNC.RECONVERGENT B1 ;  /* 0x0000000000017941 */ /* 0x000fea0003800200 */
.L_x_7:
[----:B------:R-:W-:Y:S01]  /*6b70*/  HFMA2 R3, -RZ, RZ, 0, 0 ;  /* 0x00000000ff037431 */ /* 0x000fe200000001ff */
[----:B------:R-:W-:Y:S02]  /*6b80*/  MOV R2, R18 ;  /* 0x0000001200027202 */ /* 0x000fe40000000f00 */
[----:B------:R-:W-:Y:S02]  /*6b90*/  MOV R4, R8 ;  /* 0x0000000800047202 */ /* 0x000fe40000000f00 */
[----:B------:R-:W-:Y:S01]  /*6ba0*/  MOV R5, R9 ;  /* 0x0000000900057202 */ /* 0x000fe20000000f00 */
[----:B------:R-:W-:Y:S06]  /*6bb0*/  RET.REL.NODEC R2 `(_Z6kernelP6float2) ;  /* 0xffffff9402107950 */ /* 0x000fec0003c3ffff */
.L_x_12:
[----:B------:R-:W-:-:S00]  /*6bc0*/  BRA `(.L_x_12) ;  /* 0xfffffffc00fc7947 */ /* 0x000fc0000383ffff */
[----:B------:R-:W-:-:S00]  /*6bd0*/  NOP ;  /* 0x0000000000007918 */ /* 0x000fc00000000000 */
        /* <DEDUP_REMOVED lines=10> */
.L_x_13:


//--------------------- .nv.shared.reserved.0     --------------------------
	.section	.nv.shared.reserved.0,"aw",@nobits
	.weak		__nv_reservedSMEM_offset_0_alias
	.size		__nv_reservedSMEM_offset_0_alias, 0, 64
	.other		__nv_reservedSMEM_offset_0_alias,@"STO_CUDA_RESERVED_SHARED STV_DEFAULT"
__nv_reservedSMEM_offset_0_alias:
	.zero		0
	.zero		64


//--------------------- .nv.global                --------------------------
	.section	.nv.global,"aw",@nobits
	.align	8
.nv.global:
	.type		s,@object
	.size		s,(c - s)
s:
	.zero		48
	.type		c,@object
	.size		c,(A - c)
c:
	.zero		48
	.type		A,@object
	.size		A,(.L_0 - A)
A:
	.zero		288
.L_0:


//--------------------- .nv.constant0._Z6kernelP6float2 --------------------------
	.section	.nv.constant0._Z6kernelP6float2,"a",@progbits
	.sectionflags	@""
	.align	4
.nv.constant0._Z6kernelP6float2:
	.zero		904


//--------------------- SYMBOLS --------------------------

	.type		.nv.reservedSmem.offset0,@object
	.size		.nv.reservedSmem.offset0,0x4
